def attn_fwd(
    Q,
    K,
    V,
    Out,
    Lse,
    sm_scale,
    stride_qz,
    stride_qh,
    stride_qm,
    stride_qk,
    stride_kz,
    stride_kh,
    stride_kn,
    stride_kk,
    stride_vz,
    stride_vh,
    stride_vn,
    stride_vk,
    stride_oz,
    stride_oh,
    stride_om,
    stride_ok,
    seqlen_q,
    seqlen_k,
    BLOCK_M: tl.constexpr,
    BLOCK_N: tl.constexpr,
    HEAD_DIM: tl.constexpr,
    CAUSAL: tl.constexpr,
):
    start_m = tl.program_id(0)
    off_hz = tl.program_id(1)
    q_off = off_hz * stride_qh
    k_off = off_hz * stride_kh
    v_off = off_hz * stride_vh
    offs_m = start_m * BLOCK_M + tl.arange(0, BLOCK_M)
    offs_d = tl.arange(0, HEAD_DIM)
    offs_n = tl.arange(0, BLOCK_N)
    q_ptrs = Q + q_off + offs_m[:, None] * stride_qm + offs_d[None, :] * stride_qk
    k_ptrs = K + k_off + offs_d[:, None] * stride_kk + offs_n[None, :] * stride_kn
    v_ptrs = V + v_off + offs_n[:, None] * stride_vn + offs_d[None, :] * stride_vk
    m_i = tl.full([BLOCK_M], float("-inf"), dtype=tl.float32)
    l_i = tl.zeros([BLOCK_M], dtype=tl.float32) + 1.0
    acc = tl.zeros([BLOCK_M, HEAD_DIM], dtype=tl.float32)
    q = tl.load(q_ptrs)
    acc, l_i, m_i = _attn_fwd_inner(
        acc,
        l_i,
        m_i,
        q,
        k_ptrs,
        v_ptrs,
        sm_scale,
        stride_kn,
        stride_vn,
        start_m,
        seqlen_k,
        BLOCK_M,
        BLOCK_N,
        HEAD_DIM,
        CAUSAL,
    )
    acc = acc / l_i[:, None]
    lse = m_i + tl.math.log2(l_i) / 1.4426950408889634
    o_ptrs = (
        Out
        + off_hz * stride_oh
        + offs_m[:, None] * stride_om
        + offs_d[None, :] * stride_ok
    )
    tl.store(o_ptrs, acc.to(Out.dtype.element_ty))
    tl.store(Lse + off_hz * seqlen_q + offs_m, lse)

# config = {"BLOCK_M": 64, "BLOCK_N": 64, "HEAD_DIM": 16, "arch": "sm_100", "causal": false, "dtype": "bf16", "num_stages": 2, "num_warps": 8}
# arch = sm_100


// ===== COMPILED SASS (sm_100a) =====

	.target	sm_100a

	.elftype	@"ET_EXEC"


//--------------------- .note.nv.tkinfo           --------------------------
	.section	.note.nv.tkinfo,"",@"SHT_NOTE"
	.sectionflags	@"SHF_NOTE_NV_TKINFO"
	.tkinfo
        /*0018*/ 	.word	0x00000081
        /*0030*/ 	.string	""
        /*0030*/ 	.string	"ptxas-blackwell"
        /*0030*/ 	.string	"Cuda compilation tools, release 12.9, V12.9.86"
        /*0030*/ 	.string	"Build cuda_12.9.r12.9/compiler.36037853_0"
        /*0030*/ 	.string	"-v  -suppress-debug-info  -lineinfo  -arch sm_100a "



//--------------------- .note.nv.cuver            --------------------------
	.section	.note.nv.cuver,"",@"SHT_NOTE"
	.sectionflags	@"SHF_NOTE_NV_CUVER"
        /*0018*/ 	.short	0x0001
        /*001a*/ 	.short	0x0064
        /*001c*/ 	.short	0x0001
        /*001e*/ 	.short	0x0000
        /*0020*/ 	.short	0x0001
        /*0022*/ 	.short	0x0000


//--------------------- .nv.info                  --------------------------
	.section	.nv.info,"",@"SHT_CUDA_INFO"
	.align	4


	//----- nvinfo : EIATTR_REGCOUNT
	.align		4
        /*0000*/ 	.byte	0x04, 0x2f
        /*0002*/ 	.short	(.L_5 - .L_4)
	.align		4
.L_4:
        /*0004*/ 	.word	index@(attn_fwd)
        /*0008*/ 	.word	0x0000003c


	//----- nvinfo : EIATTR_FRAME_SIZE
	.align		4
.L_5:
        /*000c*/ 	.byte	0x04, 0x11
        /*000e*/ 	.short	(.L_7 - .L_6)
	.align		4
.L_6:
        /*0010*/ 	.word	index@($__internal_2_$__cuda_sm10x_tcgen05_guardrail_trap_unallocated_columns_being_dealloced)
        /*0014*/ 	.word	0x00000000


	//----- nvinfo : EIATTR_FRAME_SIZE
	.align		4
.L_7:
        /*0018*/ 	.byte	0x04, 0x11
        /*001a*/ 	.short	(.L_9 - .L_8)
	.align		4
.L_8:
        /*001c*/ 	.word	index@($__internal_1_$__cuda_sm10x_tcgen05_guardrail_trap_phase_invalid_during_alloc)
        /*0020*/ 	.word	0x00000000


	//----- nvinfo : EIATTR_FRAME_SIZE
	.align		4
.L_9:
        /*0024*/ 	.byte	0x04, 0x11
        /*0026*/ 	.short	(.L_11 - .L_10)
	.align		4
.L_10:
        /*0028*/ 	.word	index@($__internal_0_$__cuda_sm10x_tcgen05_guardrail_trap_col_being_dealloced_not_returned_by_alloc)
        /*002c*/ 	.word	0x00000000


	//----- nvinfo : EIATTR_FRAME_SIZE
	.align		4
.L_11:
        /*0030*/ 	.byte	0x04, 0x11
        /*0032*/ 	.short	(.L_13 - .L_12)
	.align		4
.L_12:
        /*0034*/ 	.word	index@(attn_fwd)
        /*0038*/ 	.word	0x00000000


	//----- nvinfo : EIATTR_MIN_STACK_SIZE
	.align		4
.L_13:
        /*003c*/ 	.byte	0x04, 0x12
        /*003e*/ 	.short	(.L_15 - .L_14)
	.align		4
.L_14:
        /*0040*/ 	.word	index@(attn_fwd)
        /*0044*/ 	.word	0x00000000
.L_15:


//--------------------- .nv.info.attn_fwd         --------------------------
	.section	.nv.info.attn_fwd,"",@"SHT_CUDA_INFO"
	.sectionflags	@""
	.align	4


	//----- nvinfo : EIATTR_CUDA_API_VERSION
	.align		4
        /*0000*/ 	.byte	0x04, 0x37
        /*0002*/ 	.short	(.L_17 - .L_16)
.L_16:
        /*0004*/ 	.word	0x00000081


	//----- nvinfo : EIATTR_KPARAM_INFO
	.align		4
.L_17:
        /*0008*/ 	.byte	0x04, 0x17
        /*000a*/ 	.short	(.L_19 - .L_18)
.L_18:
        /*000c*/ 	.word	0x00000000
        /*0010*/ 	.short	0x0019
        /*0012*/ 	.short	0x0080
        /*0014*/ 	.byte	0x00, 0xf4, 0x21, 0x00


	//----- nvinfo : EIATTR_KPARAM_INFO
	.align		4
.L_19:
        /*0018*/ 	.byte	0x04, 0x17
        /*001a*/ 	.short	(.L_21 - .L_20)
.L_20:
        /*001c*/ 	.word	0x00000000
        /*0020*/ 	.short	0x0018
        /*0022*/ 	.short	0x0078
        /*0024*/ 	.byte	0x00, 0xf4, 0x21, 0x00


	//----- nvinfo : EIATTR_KPARAM_INFO
	.align		4
.L_21:
        /*0028*/ 	.byte	0x04, 0x17
        /*002a*/ 	.short	(.L_23 - .L_22)
.L_22:
        /*002c*/ 	.word	0x00000000
        /*0030*/ 	.short	0x0017
        /*0032*/ 	.short	0x0070
        /*0034*/ 	.byte	0x00, 0xf0, 0x11, 0x00


	//----- nvinfo : EIATTR_KPARAM_INFO
	.align		4
.L_23:
        /*0038*/ 	.byte	0x04, 0x17
        /*003a*/ 	.short	(.L_25 - .L_24)
.L_24:
        /*003c*/ 	.word	0x00000000
        /*0040*/ 	.short	0x0016
        /*0042*/ 	.short	0x006c
        /*0044*/ 	.byte	0x00, 0xf0, 0x11, 0x00


	//----- nvinfo : EIATTR_KPARAM_INFO
	.align		4
.L_25:
        /*0048*/ 	.byte	0x04, 0x17
        /*004a*/ 	.short	(.L_27 - .L_26)
.L_26:
        /*004c*/ 	.word	0x00000000
        /*0050*/ 	.short	0x0015
        /*0052*/ 	.short	0x0068
        /*0054*/ 	.byte	0x00, 0xf0, 0x11, 0x00


	//----- nvinfo : EIATTR_KPARAM_INFO
	.align		4
.L_27:
        /*0058*/ 	.byte	0x04, 0x17
        /*005a*/ 	.short	(.L_29 - .L_28)
.L_28:
        /*005c*/ 	.word	0x00000000
        /*0060*/ 	.short	0x0014
        /*0062*/ 	.short	0x0064
        /*0064*/ 	.byte	0x00, 0xf0, 0x11, 0x00


	//----- nvinfo : EIATTR_KPARAM_INFO
	.align		4
.L_29:
        /*0068*/ 	.byte	0x04, 0x17
        /*006a*/ 	.short	(.L_31 - .L_30)
.L_30:
        /*006c*/ 	.word	0x00000000
        /*0070*/ 	.short	0x0013
        /*0072*/ 	.short	0x0060
        /*0074*/ 	.byte	0x00, 0xf0, 0x11, 0x00


	//----- nvinfo : EIATTR_KPARAM_INFO
	.align		4
.L_31:
        /*0078*/ 	.byte	0x04, 0x17
        /*007a*/ 	.short	(.L_33 - .L_32)
.L_32:
        /*007c*/ 	.word	0x00000000
        /*0080*/ 	.short	0x0012
        /*0082*/ 	.short	0x005c
        /*0084*/ 	.byte	0x00, 0xf0, 0x11, 0x00


	//----- nvinfo : EIATTR_KPARAM_INFO
	.align		4
.L_33:
        /*0088*/ 	.byte	0x04, 0x17
        /*008a*/ 	.short	(.L_35 - .L_34)
.L_34:
        /*008c*/ 	.word	0x00000000
        /*0090*/ 	.short	0x0011
        /*0092*/ 	.short	0x0058
        /*0094*/ 	.byte	0x00, 0xf0, 0x11, 0x00


	//----- nvinfo : EIATTR_KPARAM_INFO
	.align		4
.L_35:
        /*0098*/ 	.byte	0x04, 0x17
        /*009a*/ 	.short	(.L_37 - .L_36)
.L_36:
        /*009c*/ 	.word	0x00000000
        /*00a0*/ 	.short	0x0010
        /*00a2*/ 	.short	0x0054
        /*00a4*/ 	.byte	0x00, 0xf0, 0x11, 0x00


	//----- nvinfo : EIATTR_KPARAM_INFO
	.align		4
.L_37:
        /*00a8*/ 	.byte	0x04, 0x17
        /*00aa*/ 	.short	(.L_39 - .L_38)
.L_38:
        /*00ac*/ 	.word	0x00000000
        /*00b0*/ 	.short	0x000f
        /*00b2*/ 	.short	0x0050
        /*00b4*/ 	.byte	0x00, 0xf0, 0x11, 0x00


	//----- nvinfo : EIATTR_KPARAM_INFO
	.align		4
.L_39:
        /*00b8*/ 	.byte	0x04, 0x17
        /*00ba*/ 	.short	(.L_41 - .L_40)
.L_40:
        /*00bc*/ 	.word	0x00000000
        /*00c0*/ 	.short	0x000e
        /*00c2*/ 	.short	0x004c
        /*00c4*/ 	.byte	0x00, 0xf0, 0x11, 0x00


	//----- nvinfo : EIATTR_KPARAM_INFO
	.align		4
.L_41:
        /*00c8*/ 	.byte	0x04, 0x17
        /*00ca*/ 	.short	(.L_43 - .L_42)
.L_42:
        /*00cc*/ 	.word	0x00000000
        /*00d0*/ 	.short	0x000d
        /*00d2*/ 	.short	0x0048
        /*00d4*/ 	.byte	0x00, 0xf0, 0x11, 0x00


	//----- nvinfo : EIATTR_KPARAM_INFO
	.align		4
.L_43:
        /*00d8*/ 	.byte	0x04, 0x17
        /*00da*/ 	.short	(.L_45 - .L_44)
.L_44:
        /*00dc*/ 	.word	0x00000000
        /*00e0*/ 	.short	0x000c
        /*00e2*/ 	.short	0x0044
        /*00e4*/ 	.byte	0x00, 0xf0, 0x11, 0x00


	//----- nvinfo : EIATTR_KPARAM_INFO
	.align		4
.L_45:
        /*00e8*/ 	.byte	0x04, 0x17
        /*00ea*/ 	.short	(.L_47 - .L_46)
.L_46:
        /*00ec*/ 	.word	0x00000000
        /*00f0*/ 	.short	0x000b
        /*00f2*/ 	.short	0x0040
        /*00f4*/ 	.byte	0x00, 0xf0, 0x11, 0x00


	//----- nvinfo : EIATTR_KPARAM_INFO
	.align		4
.L_47:
        /*00f8*/ 	.byte	0x04, 0x17
        /*00fa*/ 	.short	(.L_49 - .L_48)
.L_48:
        /*00fc*/ 	.word	0x00000000
        /*0100*/ 	.short	0x000a
        /*0102*/ 	.short	0x003c
        /*0104*/ 	.byte	0x00, 0xf0, 0x11, 0x00


	//----- nvinfo : EIATTR_KPARAM_INFO
	.align		4
.L_49:
        /*0108*/ 	.byte	0x04, 0x17
        /*010a*/ 	.short	(.L_51 - .L_50)
.L_50:
        /*010c*/ 	.word	0x00000000
        /*0110*/ 	.short	0x0009
        /*0112*/ 	.short	0x0038
        /*0114*/ 	.byte	0x00, 0xf0, 0x11, 0x00


	//----- nvinfo : EIATTR_KPARAM_INFO
	.align		4
.L_51:
        /*0118*/ 	.byte	0x04, 0x17
        /*011a*/ 	.short	(.L_53 - .L_52)
.L_52:
        /*011c*/ 	.word	0x00000000
        /*0120*/ 	.short	0x0008
        /*0122*/ 	.short	0x0034
        /*0124*/ 	.byte	0x00, 0xf0, 0x11, 0x00


	//----- nvinfo : EIATTR_KPARAM_INFO
	.align		4
.L_53:
        /*0128*/ 	.byte	0x04, 0x17
        /*012a*/ 	.short	(.L_55 - .L_54)
.L_54:
        /*012c*/ 	.word	0x00000000
        /*0130*/ 	.short	0x0007
        /*0132*/ 	.short	0x0030
        /*0134*/ 	.byte	0x00, 0xf0, 0x11, 0x00


	//----- nvinfo : EIATTR_KPARAM_INFO
	.align		4
.L_55:
        /*0138*/ 	.byte	0x04, 0x17
        /*013a*/ 	.short	(.L_57 - .L_56)
.L_56:
        /*013c*/ 	.word	0x00000000
        /*0140*/ 	.short	0x0006
        /*0142*/ 	.short	0x002c
        /*0144*/ 	.byte	0x00, 0xf0, 0x11, 0x00


	//----- nvinfo : EIATTR_KPARAM_INFO
	.align		4
.L_57:
        /*0148*/ 	.byte	0x04, 0x17
        /*014a*/ 	.short	(.L_59 - .L_58)
.L_58:
        /*014c*/ 	.word	0x00000000
        /*0150*/ 	.short	0x0005
        /*0152*/ 	.short	0x0028
        /*0154*/ 	.byte	0x00, 0xf0, 0x11, 0x00


	//----- nvinfo : EIATTR_KPARAM_INFO
	.align		4
.L_59:
        /*0158*/ 	.byte	0x04, 0x17
        /*015a*/ 	.short	(.L_61 - .L_60)
.L_60:
        /*015c*/ 	.word	0x00000000
        /*0160*/ 	.short	0x0004
        /*0162*/ 	.short	0x0020
        /*0164*/ 	.byte	0x00, 0xf4, 0x21, 0x00


	//----- nvinfo : EIATTR_KPARAM_INFO
	.align		4
.L_61:
        /*0168*/ 	.byte	0x04, 0x17
        /*016a*/ 	.short	(.L_63 - .L_62)
.L_62:
        /*016c*/ 	.word	0x00000000
        /*0170*/ 	.short	0x0003
        /*0172*/ 	.short	0x0018
        /*0174*/ 	.byte	0x00, 0xf4, 0x21, 0x00


	//----- nvinfo : EIATTR_KPARAM_INFO
	.align		4
.L_63:
        /*0178*/ 	.byte	0x04, 0x17
        /*017a*/ 	.short	(.L_65 - .L_64)
.L_64:
        /*017c*/ 	.word	0x00000000
        /*0180*/ 	.short	0x0002
        /*0182*/ 	.short	0x0010
        /*0184*/ 	.byte	0x00, 0xf4, 0x21, 0x00


	//----- nvinfo : EIATTR_KPARAM_INFO
	.align		4
.L_65:
        /*0188*/ 	.byte	0x04, 0x17
        /*018a*/ 	.short	(.L_67 - .L_66)
.L_66:
        /*018c*/ 	.word	0x00000000
        /*0190*/ 	.short	0x0001
        /*0192*/ 	.short	0x0008
        /*0194*/ 	.byte	0x00, 0xf4, 0x21, 0x00


	//----- nvinfo : EIATTR_KPARAM_INFO
	.align		4
.L_67:
        /*0198*/ 	.byte	0x04, 0x17
        /*019a*/ 	.short	(.L_69 - .L_68)
.L_68:
        /*019c*/ 	.word	0x00000000
        /*01a0*/ 	.short	0x0000
        /*01a2*/ 	.short	0x0000
        /*01a4*/ 	.byte	0x00, 0xf4, 0x21, 0x00


	//----- nvinfo : EIATTR_AT_ENTRY_FRAGMENTS
	.align		4
.L_69:
        /*01a8*/ 	.byte	0x04, 0x4f
        /*01aa*/ 	.short	(.L_71 - .L_70)


	//   ....[0]....
.L_70:
        /*01ac*/ 	.word	0x00000004


	//----- nvinfo : EIATTR_RESERVED_SMEM_USED
	.align		4
.L_71:
        /*01b0*/ 	.byte	0x01, 0x41
	.zero		2


	//----- nvinfo : EIATTR_SPARSE_MMA_MASK
	.align		4
        /*01b4*/ 	.byte	0x03, 0x50
        /*01b6*/ 	.short	0x0000


	//----- nvinfo : EIATTR_TCGEN05_1CTA_USED
	.align		4
        /*01b8*/ 	.byte	0x01, 0x51
	.zero		2


	//----- nvinfo : EIATTR_MAXREG_COUNT
	.align		4
        /*01bc*/ 	.byte	0x03, 0x1b
        /*01be*/ 	.short	0x00ff


	//----- nvinfo : EIATTR_NUM_BARRIERS
	.align		4
        /*01c0*/ 	.byte	0x02, 0x4c
        /*01c2*/ 	.byte	0x01
	.zero		1


	//----- nvinfo : EIATTR_INT_WARP_WIDE_INSTR_OFFSETS
	.align		4
        /*01c4*/ 	.byte	0x04, 0x31
        /*01c6*/ 	.short	(.L_73 - .L_72)


	//   ....[0]....
.L_72:
        /*01c8*/ 	.word	0x000008e0


	//   ....[1]....
        /*01cc*/ 	.word	0x00000960


	//   ....[2]....
        /*01d0*/ 	.word	0x00000a70


	//   ....[3]....
        /*01d4*/ 	.word	0x00000b70


	//   ....[4]....
        /*01d8*/ 	.word	0x00001e10


	//   ....[5]....
        /*01dc*/ 	.word	0x00003690


	//   ....[6]....
        /*01e0*/ 	.word	0x000036e0


	//----- nvinfo : EIATTR_COOP_GROUP_MASK_REGIDS
	.align		4
.L_73:
        /*01e4*/ 	.byte	0x04, 0x29
        /*01e6*/ 	.short	(.L_75 - .L_74)


	//   ....[0]....
.L_74:
        /*01e8*/ 	.word	0xffffffff


	//   ....[1]....
        /*01ec*/ 	.word	0xffffffff


	//   ....[2]....
        /*01f0*/ 	.word	0xffffffff


	//   ....[3]....
        /*01f4*/ 	.word	0xffffffff


	//   ....[4]....
        /*01f8*/ 	.word	0xffffffff


	//   ....[5]....
        /*01fc*/ 	.word	0xffffffff


	//   ....[6]....
        /*0200*/ 	.word	0xffffffff


	//   ....[7]....
        /*0204*/ 	.word	0xffffffff


	//   ....[8]....
        /*0208*/ 	.word	0xffffffff


	//   ....[9]....
        /*020c*/ 	.word	0xffffffff


	//   ....[10]....
        /*0210*/ 	.word	0xffffffff


	//   ....[11]....
        /*0214*/ 	.word	0xffffffff


	//----- nvinfo : EIATTR_COOP_GROUP_INSTR_OFFSETS
	.align		4
.L_75:
        /*0218*/ 	.byte	0x04, 0x28
        /*021a*/ 	.short	(.L_77 - .L_76)


	//   ....[0]....
.L_76:
        /*021c*/ 	.word	0x00000050


	//   ....[1]....
        /*0220*/ 	.word	0x00000310


	//   ....[2]....
        /*0224*/ 	.word	0x00000fc0


	//   ....[3]....
        /*0228*/ 	.word	0x000011c0


	//   ....[4]....
        /*022c*/ 	.word	0x00001610


	//   ....[5]....
        /*0230*/ 	.word	0x00001680


	//   ....[6]....
        /*0234*/ 	.word	0x000021a0


	//   ....[7]....
        /*0238*/ 	.word	0x000021f0


	//   ....[8]....
        /*023c*/ 	.word	0x00002670


	//   ....[9]....
        /*0240*/ 	.word	0x000026c0


	//   ....[10]....
        /*0244*/ 	.word	0x00003520


	//   ....[11]....
        /*0248*/ 	.word	0x00003790


	//----- nvinfo : EIATTR_VRC_CTA_INIT_COUNT
	.align		4
.L_77:
        /*024c*/ 	.byte	0x02, 0x4a
        /*024e*/ 	.byte	0x80
	.zero		1


	//----- nvinfo : EIATTR_MBARRIER_INSTR_OFFSETS
	.align		4
        /*0250*/ 	.byte	0x04, 0x39
        /*0252*/ 	.short	(.L_79 - .L_78)


	//   ....[0]....
.L_78:
        /*0254*/ 	.word	0x00000a00
        /*0258*/ 	.word	0x000000ff
        /*025c*/ 	.word	0x00000000
        /*0260*/ 	.short	0x0100
        /*0262*/ 	.byte	0x0e
	.zero		1


	//   ....[1]....
        /*0264*/ 	.word	0x00000b60
        /*0268*/ 	.word	0x000000ff
        /*026c*/ 	.word	0x00002008
        /*0270*/ 	.short	0x0100
        /*0272*/ 	.byte	0x0b
	.zero		1


	//   ....[2]....
        /*0274*/ 	.word	0x00000bf0
        /*0278*/ 	.word	0x000000ff
        /*027c*/ 	.word	0x00001000
        /*0280*/ 	.short	0x0100
        /*0282*/ 	.byte	0x0b
	.zero		1


	//   ....[3]....
        /*0284*/ 	.word	0x00000d20
        /*0288*/ 	.word	0x000000ff
        /*028c*/ 	.word	0x00001000
        /*0290*/ 	.short	0x010a
        /*0292*/ 	.byte	0x0b
	.zero		1


	//   ....[4]....
        /*0294*/ 	.word	0x00000da0
        /*0298*/ 	.word	0x000000ff
        /*029c*/ 	.word	0x00001000
        /*02a0*/ 	.short	0x0108
        /*02a2*/ 	.byte	0x0b
	.zero		1


	//   ....[5]....
        /*02a4*/ 	.word	0x00001e90
        /*02a8*/ 	.word	0x000000ff
        /*02ac*/ 	.word	0x00002010
        /*02b0*/ 	.short	0x0100
        /*02b2*/ 	.byte	0x0b
	.zero		1


	//   ....[6]....
        /*02b4*/ 	.word	0x00001f80
        /*02b8*/ 	.word	0x000000ff
        /*02bc*/ 	.word	0x00002010
        /*02c0*/ 	.short	0x010a
        /*02c2*/ 	.byte	0x0b
	.zero		1


	//   ....[7]....
        /*02c4*/ 	.word	0x00001fe0
        /*02c8*/ 	.word	0x000000ff
        /*02cc*/ 	.word	0x00002010
        /*02d0*/ 	.short	0x0108
        /*02d2*/ 	.byte	0x0b
	.zero		1


	//   ....[8]....
        /*02d4*/ 	.word	0x00002710
        /*02d8*/ 	.word	0x000000ff
        /*02dc*/ 	.word	0x00000000
        /*02e0*/ 	.short	0x010a
        /*02e2*/ 	.byte	0x0e
	.zero		1


	//   ....[9]....
        /*02e4*/ 	.word	0x00002d00
        /*02e8*/ 	.word	0x000000ff
        /*02ec*/ 	.word	0x00000000
        /*02f0*/ 	.short	0x010a
        /*02f2*/ 	.byte	0x0e
	.zero		1


	//   ....[10]....
        /*02f4*/ 	.word	0x00002e40
        /*02f8*/ 	.word	0x000000ff
        /*02fc*/ 	.word	0x00002000
        /*0300*/ 	.short	0x0108
        /*0302*/ 	.byte	0x0b
	.zero		1


	//   ....[11]....
        /*0304*/ 	.word	0x00002f90
        /*0308*/ 	.word	0x000000ff
        /*030c*/ 	.word	0x00002008
        /*0310*/ 	.short	0x0108
        /*0312*/ 	.byte	0x0b
	.zero		1


	//   ....[12]....
        /*0314*/ 	.word	0x000037b0
        /*0318*/ 	.word	0x000000ff
        /*031c*/ 	.word	0x00001000
        /*0320*/ 	.short	0x010a
        /*0322*/ 	.byte	0x0b
	.zero		1


	//   ....[13]....
        /*0324*/ 	.word	0x000037e0
        /*0328*/ 	.word	0x000000ff
        /*032c*/ 	.word	0x00002010
        /*0330*/ 	.short	0x010a
        /*0332*/ 	.byte	0x0b
	.zero		1


	//   ....[14]....
        /*0334*/ 	.word	0x00003810
        /*0338*/ 	.word	0x000000ff
        /*033c*/ 	.word	0x00000000
        /*0340*/ 	.short	0x010a
        /*0342*/ 	.byte	0x0e
	.zero		1


	//   ....[15]....
        /*0344*/ 	.word	0x00003840
        /*0348*/ 	.word	0x000000ff
        /*034c*/ 	.word	0x00000000
        /*0350*/ 	.short	0x010a
        /*0352*/ 	.byte	0x0e
	.zero		1


	//----- nvinfo : EIATTR_NUM_MBARRIERS
	.align		4
.L_79:
        /*0354*/ 	.byte	0x03, 0x38
        /*0356*/ 	.short	0xffff


	//----- nvinfo : EIATTR_EXIT_INSTR_OFFSETS
	.align		4
        /*0358*/ 	.byte	0x04, 0x1c
        /*035a*/ 	.short	(.L_81 - .L_80)


	//   ....[0]....
.L_80:
        /*035c*/ 	.word	0x000037a0


	//----- nvinfo : EIATTR_REQNTID
	.align		4
.L_81:
        /*0360*/ 	.byte	0x04, 0x10
        /*0362*/ 	.short	(.L_83 - .L_82)
.L_82:
        /*0364*/ 	.word	0x00000100
        /*0368*/ 	.word	0x00000001
        /*036c*/ 	.word	0x00000001


	//----- nvinfo : EIATTR_CRS_STACK_SIZE
	.align		4
.L_83:
        /*0370*/ 	.byte	0x04, 0x1e
        /*0372*/ 	.short	(.L_85 - .L_84)
.L_84:
        /*0374*/ 	.word	0x00000000


	//----- nvinfo : EIATTR_CBANK_PARAM_SIZE
	.align		4
.L_85:
        /*0378*/ 	.byte	0x03, 0x19
        /*037a*/ 	.short	0x0088


	//----- nvinfo : EIATTR_PARAM_CBANK
	.align		4
        /*037c*/ 	.byte	0x04, 0x0a
        /*037e*/ 	.short	(.L_87 - .L_86)
	.align		4
.L_86:
        /*0380*/ 	.word	index@(.nv.constant0.attn_fwd)
        /*0384*/ 	.short	0x0380
        /*0386*/ 	.short	0x0088


	//----- nvinfo : EIATTR_SW_WAR
	.align		4
.L_87:
        /*0388*/ 	.byte	0x04, 0x36
        /*038a*/ 	.short	(.L_89 - .L_88)
.L_88:
        /*038c*/ 	.word	0x00000008
.L_89:


//--------------------- .nv.compat                --------------------------
	.section	.nv.compat,"",@"SHT_CUDA_COMPAT_INFO"
	.align	4
        /*0000*/ 	.byte	0x02, 0x02, 0x02, 0x00, 0x02, 0x05, 0x05, 0x00, 0x02, 0x03, 0x00, 0x00, 0x02, 0x06, 0x01, 0x00


//--------------------- .nv.callgraph             --------------------------
	.section	.nv.callgraph,"",@"SHT_CUDA_CALLGRAPH"
	.align	4
	.sectionentsize	8
	.align		4
        /*0000*/ 	.word	0x00000000
	.align		4
        /*0004*/ 	.word	0xffffffff
	.align		4
        /*0008*/ 	.word	0x00000000
	.align		4
        /*000c*/ 	.word	0xfffffffe
	.align		4
        /*0010*/ 	.word	0x00000000
	.align		4
        /*0014*/ 	.word	0xfffffffd
	.align		4
        /*0018*/ 	.word	0x00000000
	.align		4
        /*001c*/ 	.word	0xfffffffc


//--------------------- .nv.constant4             --------------------------
	.section	.nv.constant4,"a",@progbits
	.align	8
	.align		8
.nv.constant4:
        /*0000*/ 	.dword	_$_str


//--------------------- .text.attn_fwd            --------------------------
	.section	.text.attn_fwd,"ax",@progbits
	.align	128
        .global         attn_fwd
        .type           attn_fwd,@function
        .size           attn_fwd,(.L_x_28 - attn_fwd)
        .other          attn_fwd,@"STO_CUDA_ENTRY STV_DEFAULT"
attn_fwd:
.text.attn_fwd:
[----:B------:R-:W0:Y:S01]  /*0000*/  LDC R1, c[0x0][0x37c] ;  /* 0x0000df00ff017b82 */ /* 0x000e220000000800 */
[----:B------:R-:W1:Y:S02]  /*0010*/  S2R R28, SR_TID.X ;  /* 0x00000000001c7919 */ /* 0x000e640000002100 */
[----:B-1----:R-:W-:-:S13]  /*0020*/  ISETP.GE.U32.AND P1, PT, R28, 0x20, PT ;  /* 0x000000201c00780c */ /* 0x002fda0003f26070 */
[----:B------:R-:W-:Y:S05]  /*0030*/  @P1 BRA `(.L_x_0) ;  /* 0x0000000000b81947 */ /* 0x000fea0003800000 */
[----:B------:R-:W1:Y:S01]  /*0040*/  S2UR UR6, SR_CgaCtaId ;  /* 0x00000000000679c3 */ /* 0x000e620000008800 */
[----:B------:R-:W-:Y:S01]  /*0050*/  NOP ;  /* 0x0000000000007918 */ /* 0x000fe20000000000 */
[----:B------:R-:W-:Y:S02]  /*0060*/  UMOV UR4, 0x40 ;  /* 0x0000004000047882 */ /* 0x000fe40000000000 */
[----:B-1----:R-:W-:-:S09]  /*0070*/  ULEA UR4, UR6, UR4, 0x18 ;  /* 0x0000000406047291 */ /* 0x002fd2000f8ec0ff */
[----:B------:R-:W1:Y:S01]  /*0080*/  LDS.U8 R0, [UR4] ;  /* 0x00000004ff007984 */ /* 0x000e620008000000 */
[----:B------:R-:W-:Y:S02]  /*0090*/  UMOV UR4, 0x400 ;  /* 0x0000040000047882 */ /* 0x000fe40000000000 */
[----:B------:R-:W-:Y:S01]  /*00a0*/  ULEA UR4, UR6, UR4, 0x18 ;  /* 0x0000000406047291 */ /* 0x000fe2000f8ec0ff */
[----:B-1----:R-:W-:-:S13]  /*00b0*/  ISETP.NE.AND P0, PT, R0, RZ, PT ;  /* 0x000000ff0000720c */ /* 0x002fda0003f05270 */
[----:B------:R-:W-:Y:S05]  /*00c0*/  @P0 BRA `(.L_x_1) ;  /* 0x00000000007c0947 */ /* 0x000fea0003800000 */
[----:B------:R-:W-:-:S13]  /*00d0*/  ELECT P0, URZ, PT ;  /* 0x0000000000ff782f */ /* 0x000fda0003800000 */
[----:B------:R-:W-:Y:S05]  /*00e0*/  @!P0 BRA `(.L_x_2) ;  /* 0x0000000000848947 */ /* 0x000fea0003800000 */
[----:B------:R-:W-:Y:S01]  /*00f0*/  UMOV UR5, 0x2 ;  /* 0x0000000200057882 */ /* 0x000fe20000000000 */
[----:B------:R-:W-:Y:S02]  /*0100*/  HFMA2 R4, -RZ, RZ, 0, 5.9604644775390625e-08 ;  /* 0x00000001ff047431 */ /* 0x000fe400000001ff */
[----:B------:R-:W-:Y:S02]  /*0110*/  IMAD.MOV.U32 R5, RZ, RZ, 0x3 ;  /* 0x00000003ff057424 */ /* 0x000fe400078e00ff */
[----:B------:R-:W-:Y:S04]  /*0120*/  DEPBAR.LE SB1, 0x36 ;  /* 0x00009d800000791a */ /* 0x000fe80000000000 */
[----:B------:R-:W1:Y:S02]  /*0130*/  UTCATOMSWS.FIND_AND_SET.ALIGN UP0, UR5, UR5 ;  /* 0x00000005000575e3 */ /* 0x000e640008000800 */
[----:B-1----:R-:W-:-:S04]  /*0140*/  PLOP3.LUT P0, PT, PT, PT, UP0, 0x80, 0x8 ;  /* 0x000000000008781c */ /* 0x002fc80003f0f008 */
[----:B------:R-:W-:-:S04]  /*0150*/  SEL R0, RZ, 0xffffffff, !P0 ;  /* 0xffffffffff007807 */ /* 0x000fc80004000000 */
[----:B------:R-:W-:Y:S02]  /*0160*/  ISETP.NE.AND P0, PT, R0, RZ, PT ;  /* 0x000000ff0000720c */ /* 0x000fe40003f05270 */
[----:B------:R-:W-:-:S11]  /*0170*/  MOV R0, UR5 ;  /* 0x0000000500007c02 */ /* 0x000fd60008000f00 */
[----:B------:R-:W-:Y:S05]  /*0180*/  @P0 BRA `(.L_x_3) ;  /* 0x0000000000240947 */ /* 0x000fea0003800000 */
.L_x_4:
[----:B------:R-:W-:Y:S05]  /*0190*/  NANOSLEEP 0x64 ;  /* 0x000000640000795d */ /* 0x000fea0003800000 */
[----:B------:R-:W-:-:S05]  /*01a0*/  UMOV UR5, 0x2 ;  /* 0x0000000200057882 */ /* 0x000fca0000000000 */
[----:B------:R-:W-:Y:S04]  /*01b0*/  DEPBAR.LE SB1, 0x36 ;  /* 0x00009d800000791a */ /* 0x000fe80000000000 */
[----:B------:R-:W1:Y:S02]  /*01c0*/  UTCATOMSWS.FIND_AND_SET.ALIGN UP0, UR5, UR5 ;  /* 0x00000005000575e3 */ /* 0x000e640008000800 */
[----:B-1----:R-:W-:-:S04]  /*01d0*/  PLOP3.LUT P0, PT, PT, PT, UP0, 0x80, 0x8 ;  /* 0x000000000008781c */ /* 0x002fc80003f0f008 */
[----:B------:R-:W-:-:S04]  /*01e0*/  SEL R0, RZ, 0xffffffff, !P0 ;  /* 0xffffffffff007807 */ /* 0x000fc80004000000 */
[----:B------:R-:W-:Y:S01]  /*01f0*/  ISETP.NE.AND P0, PT, R0, RZ, PT ;  /* 0x000000ff0000720c */ /* 0x000fe20003f05270 */
[----:B------:R-:W-:-:S12]  /*0200*/  IMAD.U32 R0, RZ, RZ, UR5 ;  /* 0x00000005ff007e24 */ /* 0x000fd8000f8e00ff */
[----:B------:R-:W-:Y:S05]  /*0210*/  @!P0 BRA `(.L_x_4) ;  /* 0xfffffffc00dc8947 */ /* 0x000fea000383ffff */
.L_x_3:
[----:B------:R-:W-:Y:S01]  /*0220*/  IADD3 R3, PT, PT, R0, 0x10, RZ ;  /* 0x0000001000037810 */ /* 0x000fe20007ffe0ff */
[----:B------:R-:W-:Y:S01]  /*0230*/  UMOV UR5, 0x50 ;  /* 0x0000005000057882 */ /* 0x000fe20000000000 */
[----:B------:R-:W-:Y:S01]  /*0240*/  SHF.L.U32 R2, R5, R0, RZ ;  /* 0x0000000005027219 */ /* 0x000fe200000006ff */
[----:B------:R-:W-:Y:S01]  /*0250*/  ULEA UR5, UR6, UR5, 0x18 ;  /* 0x0000000506057291 */ /* 0x000fe2000f8ec0ff */
[----:B------:R-:W-:Y:S01]  /*0260*/  SHF.L.U32 R3, R4, R3, RZ ;  /* 0x0000000304037219 */ /* 0x000fe200000006ff */
[----:B------:R-:W-:-:S03]  /*0270*/  IMAD.SHL.U32 R0, R0, 0x20, RZ ;  /* 0x0000002000007824 */ /* 0x000fc600078e00ff */
[----:B------:R-:W-:-:S05]  /*0280*/  LOP3.LUT R2, R3, R2, RZ, 0xfc, !PT ;  /* 0x0000000203027212 */ /* 0x000fca00078efcff */
[----:B------:R1:W-:Y:S04]  /*0290*/  ATOMS.OR RZ, [UR5], R2 ;  /* 0x00000002ffff798c */ /* 0x0003e8000b000005 */
[----:B------:R1:W-:Y:S01]  /*02a0*/  STS [UR4], R0 ;  /* 0x00000000ff007988 */ /* 0x0003e20008000804 */
[----:B------:R-:W-:Y:S05]  /*02b0*/  BRA `(.L_x_2) ;  /* 0x0000000000107947 */ /* 0x000fea0003800000 */
.L_x_1:
[----:B------:R-:W-:Y:S02]  /*02c0*/  MOV R0, 0xffffffff ;  /* 0xffffffff00007802 */ /* 0x000fe40000000f00 */
[----:B------:R-:W-:-:S03]  /*02d0*/  MOV R2, 0x300 ;  /* 0x0000030000027802 */ /* 0x000fc60000000f00 */
[----:B------:R1:W-:Y:S04]  /*02e0*/  STS [UR4], R0 ;  /* 0x00000000ff007988 */ /* 0x0003e80008000804 */
[----:B01----:R-:W-:Y:S05]  /*02f0*/  CALL.REL.NOINC `($__internal_1_$__cuda_sm10x_tcgen05_guardrail_trap_phase_invalid_during_alloc) ;  /* 0x0000003400687944 */ /* 0x003fea0003c00000 */
.L_x_2:
[----:B------:R-:W-:Y:S05]  /*0300*/  WARPSYNC.ALL ;  /* 0x0000000000007948 */ /* 0x000fea0003800000 */
[----:B------:R-:W-:Y:S01]  /*0310*/  NOP ;  /* 0x0000000000007918 */ /* 0x000fe20000000000 */
.L_x_0:
[----:B------:R-:W2:Y:S01]  /*0320*/  S2R R27, SR_CTAID.X ;  /* 0x00000000001b7919 */ /* 0x000ea20000002500 */
[----:B------:R-:W3:Y:S01]  /*0330*/  S2UR UR7, SR_CTAID.Y ;  /* 0x00000000000779c3 */ /* 0x000ee20000002600 */
[----:B------:R-:W3:Y:S01]  /*0340*/  LDCU.64 UR4, c[0x0][0x3b0] ;  /* 0x00007600ff0477ac */ /* 0x000ee20008000a00 */
[----:B-1----:R-:W-:Y:S02]  /*0350*/  LOP3.LUT R0, R28, 0x3f, RZ, 0xc0, !PT ;  /* 0x0000003f1c007812 */ /* 0x002fe400078ec0ff */
[----:B------:R-:W-:Y:S01]  /*0360*/  SHF.R.U32.HI R20, RZ, 0x6, R28 ;  /* 0x00000006ff147819 */ /* 0x000fe2000001161c */
[----:B------:R-:W-:Y:S01]  /*0370*/  UMOV UR11, 0x400 ;  /* 0x00000400000b7882 */ /* 0x000fe20000000000 */
[----:B------:R-:W1:Y:S02]  /*0380*/  LDCU.64 UR22, c[0x0][0x358] ;  /* 0x00006b00ff1677ac */ /* 0x000e640008000a00 */
[----:B------:R-:W4:Y:S01]  /*0390*/  S2UR UR6, SR_CgaCtaId ;  /* 0x00000000000679c3 */ /* 0x000f220000008800 */
[----:B------:R-:W-:Y:S01]  /*03a0*/  SGXT.U32 R20, R20, 0x2 ;  /* 0x000000021414781a */ /* 0x000fe20000000000 */
[----:B------:R-:W0:Y:S06]  /*03b0*/  LDCU UR19, c[0x0][0x3f0] ;  /* 0x00007e00ff1377ac */ /* 0x000e2c0008000800 */
[----:B------:R-:W0:Y:S08]  /*03c0*/  LDC R4, c[0x0][0x3b8] ;  /* 0x0000ee00ff047b82 */ /* 0x000e300000000800 */
[----:B------:R-:W1:Y:S01]  /*03d0*/  LDC.64 R10, c[0x0][0x380] ;  /* 0x0000e000ff0a7b82 */ /* 0x000e620000000a00 */
[----:B---3--:R-:W-:-:S04]  /*03e0*/  UIMAD UR4, UR7, UR4, URZ ;  /* 0x00000004070472a4 */ /* 0x008fc8000f8e02ff */
[----:B------:R-:W-:Y:S01]  /*03f0*/  USHF.L.U32 UR8, UR4, 0x1, URZ ;  /* 0x0000000104087899 */ /* 0x000fe200080006ff */
[----:B--2---:R-:W-:Y:S01]  /*0400*/  IMAD R27, R27, 0x40, R0 ;  /* 0x000000401b1b7824 */ /* 0x004fe200078e0200 */
[----:B----4-:R-:W-:Y:S01]  /*0410*/  ULEA UR11, UR6, UR11, 0x18 ;  /* 0x0000000b060b7291 */ /* 0x010fe2000f8ec0ff */
[----:B------:R-:W-:Y:S02]  /*0420*/  BAR.SYNC.DEFER_BLOCKING 0x0 ;  /* 0x0000000000007b1d */ /* 0x000fe40000010000 */
[----:B------:R-:W-:Y:S01]  /*0430*/  IMAD R2, R27, UR5, RZ ;  /* 0x000000051b027c24 */ /* 0x000fe2000f8e02ff */
[----:B------:R-:W-:-:S05]  /*0440*/  UIMAD.WIDE UR4, UR4, 0x2, URZ ;  /* 0x00000002040478a5 */ /* 0x000fca000f8e02ff */
[----:B------:R-:W2:Y:S01]  /*0450*/  LDC.64 R36, c[0x0][0x3c0] ;  /* 0x0000f000ff247b82 */ /* 0x000ea20000000a00 */
[----:B0-----:R-:W-:Y:S01]  /*0460*/  IMAD R5, R20, R4, RZ ;  /* 0x0000000414057224 */ /* 0x001fe200078e02ff */
[C---:B------:R-:W-:Y:S01]  /*0470*/  SHF.L.U32 R3, R2.reuse, 0x1, RZ ;  /* 0x0000000102037819 */ /* 0x040fe200000006ff */
[----:B------:R-:W-:-:S04]  /*0480*/  IMAD.HI R2, R2, 0x2, RZ ;  /* 0x0000000202027827 */ /* 0x000fc800078e02ff */
[C---:B------:R-:W-:Y:S01]  /*0490*/  IMAD R9, R4.reuse, 0x4, R5 ;  /* 0x0000000404097824 */ /* 0x040fe200078e0205 */
[----:B------:R-:W0:Y:S01]  /*04a0*/  LDCU UR4, c[0x0][0x3c8] ;  /* 0x00007900ff0477ac */ /* 0x000e220008000800 */
[----:B-1----:R-:W-:Y:S01]  /*04b0*/  IADD3 R8, P0, P2, R3, UR8, R10 ;  /* 0x0000000803087c10 */ /* 0x002fe2000fa1e00a */
[----:B------:R-:W1:Y:S02]  /*04c0*/  LDC.64 R14, c[0x0][0x388] ;  /* 0x0000e200ff0e7b82 */ /* 0x000e640000000a00 */
[----:B------:R-:W-:Y:S02]  /*04d0*/  LEA R7, R4, R9, 0x2 ;  /* 0x0000000904077211 */ /* 0x000fe400078e10ff */
[----:B------:R-:W-:Y:S02]  /*04e0*/  IADD3.X R12, PT, PT, R2, UR5, R11, P0, P2 ;  /* 0x00000005020c7c10 */ /* 0x000fe400087e440b */
[-C--:B------:R-:W-:Y:S01]  /*04f0*/  LEA R2, P0, R5, R8.reuse, 0x1 ;  /* 0x0000000805027211 */ /* 0x080fe200078008ff */
[----:B------:R-:W-:Y:S01]  /*0500*/  IMAD R10, R4, 0x4, R7 ;  /* 0x00000004040a7824 */ /* 0x000fe200078e0207 */
[----:B------:R-:W3:Y:S01]  /*0510*/  LDS R16, [UR11] ;  /* 0x0000000bff107984 */ /* 0x000ee20008000800 */
[-C--:B------:R-:W-:Y:S01]  /*0520*/  LEA R4, P2, R9, R8.reuse, 0x1 ;  /* 0x0000000809047211 */ /* 0x080fe200078408ff */
[----:B------:R-:W-:Y:S01]  /*0530*/  BAR.SYNC.DEFER_BLOCKING 0x0 ;  /* 0x0000000000007b1d */ /* 0x000fe20000010000 */
[----:B------:R-:W-:-:S02]  /*0540*/  LEA R6, P3, R7, R8, 0x1 ;  /* 0x0000000807067211 */ /* 0x000fc400078608ff */
[----:B------:R-:W-:Y:S02]  /*0550*/  LEA.HI.X.SX32 R3, R5, R12, 0x1, P0 ;  /* 0x0000000c05037211 */ /* 0x000fe400000f0eff */
[----:B------:R-:W-:Y:S02]  /*0560*/  LEA R8, P4, R10, R8, 0x1 ;  /* 0x000000080a087211 */ /* 0x000fe400078808ff */
[-C--:B------:R-:W-:Y:S02]  /*0570*/  LEA.HI.X.SX32 R5, R9, R12.reuse, 0x1, P2 ;  /* 0x0000000c09057211 */ /* 0x080fe400010f0eff */
[----:B------:R-:W-:Y:S01]  /*0580*/  LOP3.LUT R21, R28, 0xf, RZ, 0xc0, !PT ;  /* 0x0000000f1c157812 */ /* 0x000fe200078ec0ff */
[----:B--2---:R-:W-:Y:S01]  /*0590*/  IMAD R36, R36, UR7, RZ ;  /* 0x0000000724247c24 */ /* 0x004fe2000f8e02ff */
[-C--:B------:R-:W-:Y:S02]  /*05a0*/  LEA.HI.X.SX32 R7, R7, R12.reuse, 0x1, P3 ;  /* 0x0000000c07077211 */ /* 0x080fe400018f0eff */
[----:B------:R-:W-:Y:S01]  /*05b0*/  LEA.HI.X.SX32 R9, R10, R12, 0x1, P4 ;  /* 0x0000000c0a097211 */ /* 0x000fe200020f0eff */
[----:B0-----:R-:W-:Y:S01]  /*05c0*/  IMAD R10, R21, UR4, RZ ;  /* 0x00000004150a7c24 */ /* 0x001fe2000f8e02ff */
[--C-:B------:R-:W-:Y:S01]  /*05d0*/  SHF.R.U32.HI R13, RZ, 0x4, R28.reuse ;  /* 0x00000004ff0d7819 */ /* 0x100fe2000001161c */
[----:B------:R0:W5:Y:S04]  /*05e0*/  LDG.E.U16 R12, desc[UR22][R4.64] ;  /* 0x00000016040c7981 */ /* 0x000168000c1e1500 */
[----:B------:R2:W5:Y:S04]  /*05f0*/  LDG.E.U16 R11, desc[UR22][R2.64] ;  /* 0x00000016020b7981 */ /* 0x000568000c1e1500 */
[----:B------:R4:W5:Y:S01]  /*0600*/  LDG.E.U16 R7, desc[UR22][R6.64] ;  /* 0x0000001606077981 */ /* 0x000962000c1e1500 */
[----:B0-----:R-:W-:-:S03]  /*0610*/  SHF.R.U32.HI R4, RZ, 0x5, R28 ;  /* 0x00000005ff047819 */ /* 0x001fc6000001161c */
[----:B------:R0:W5:Y:S01]  /*0620*/  LDG.E.U16 R8, desc[UR22][R8.64] ;  /* 0x0000001608087981 */ /* 0x000162000c1e1500 */
[----:B--2---:R-:W-:Y:S01]  /*0630*/  IMAD.SHL.U32 R3, R36, 0x2, RZ ;  /* 0x0000000224037824 */ /* 0x004fe200078e00ff */
[----:B------:R-:W-:Y:S02]  /*0640*/  SHF.L.U32 R2, R10, 0x1, RZ ;  /* 0x000000010a027819 */ /* 0x000fe400000006ff */
[----:B------:R-:W-:Y:S02]  /*0650*/  R2UR UR21, R4 ;  /* 0x00000000041572ca */ /* 0x000fe400000e0000 */
[----:B------:R-:W-:Y:S02]  /*0660*/  SGXT.U32 R4, R13, 0x4 ;  /* 0x000000040d04781a */ /* 0x000fe40000000000 */
[----:B-1----:R-:W-:Y:S02]  /*0670*/  IADD3 R35, P0, P2, R2, R14, R3 ;  /* 0x0000000e02237210 */ /* 0x002fe40007a1e003 */
[----:B------:R-:W-:Y:S01]  /*0680*/  LOP3.LUT R2, R28, 0xc0, RZ, 0xc0, !PT ;  /* 0x000000c01c027812 */ /* 0x000fe200078ec0ff */
[----:B----4-:R-:W-:Y:S01]  /*0690*/  IMAD R6, R4, R37, RZ ;  /* 0x0000002504067224 */ /* 0x010fe200078e02ff */
[----:B------:R-:W-:-:S02]  /*06a0*/  LEA.HI R4, R28, 0x30, RZ, 0x1c ;  /* 0x000000301c047811 */ /* 0x000fc400078fe0ff */
[----:B------:R-:W-:Y:S01]  /*06b0*/  SHF.R.U32.HI R26, RZ, 0x2, R2 ;  /* 0x00000002ff1a7819 */ /* 0x000fe20000011602 */
[C---:B------:R-:W-:Y:S02]  /*06c0*/  IMAD R2, R37.reuse, 0x10, R6 ;  /* 0x0000001025027824 */ /* 0x040fe400078e0206 */
[----:B------:R-:W-:Y:S01]  /*06d0*/  IMAD.HI R10, R10, 0x2, RZ ;  /* 0x000000020a0a7827 */ /* 0x000fe200078e02ff */
[----:B------:R-:W-:Y:S02]  /*06e0*/  SHF.L.U32 R5, R28, 0x1, RZ ;  /* 0x000000011c057819 */ /* 0x000fe400000006ff */
[----:B------:R-:W-:Y:S01]  /*06f0*/  LEA R3, R37, R2, 0x4 ;  /* 0x0000000225037211 */ /* 0x000fe200078e20ff */
[----:B------:R-:W-:-:S04]  /*0700*/  IMAD.HI R36, R36, 0x2, RZ ;  /* 0x0000000224247827 */ /* 0x000fc800078e02ff */
[----:B------:R-:W-:Y:S01]  /*0710*/  IMAD R4, R4, R37, RZ ;  /* 0x0000002504047224 */ /* 0x000fe200078e02ff */
[----:B0-----:R-:W-:Y:S02]  /*0720*/  IADD3.X R9, PT, PT, R10, R15, R36, P0, P2 ;  /* 0x0000000f0a097210 */ /* 0x001fe400007e4424 */
[-C--:B------:R-:W-:Y:S01]  /*0730*/  LEA R34, P4, R3, R35.reuse, 0x1 ;  /* 0x0000002303227211 */ /* 0x080fe200078808ff */
[----:B------:R-:W-:Y:S01]  /*0740*/  USHF.L.U32 UR4, UR21, 0x15, URZ ;  /* 0x0000001515047899 */ /* 0x000fe200080006ff */
[----:B------:R-:W-:Y:S01]  /*0750*/  LOP3.LUT R26, R26, 0x1fe, R5, 0x78, !PT ;  /* 0x000001fe1a1a7812 */ /* 0x000fe200078e7805 */
[----:B------:R-:W-:Y:S01]  /*0760*/  UMOV UR8, 0x1 ;  /* 0x0000000100087882 */ /* 0x000fe20000000000 */
[-C--:B------:R-:W-:Y:S02]  /*0770*/  LEA R46, P0, R6, R35.reuse, 0x1 ;  /* 0x00000023062e7211 */ /* 0x080fe400078008ff */
[-C--:B------:R-:W-:Y:S02]  /*0780*/  LEA R38, P3, R2, R35.reuse, 0x1 ;  /* 0x0000002302267211 */ /* 0x080fe400078608ff */
[----:B------:R-:W-:-:S02]  /*0790*/  LEA R32, P5, R4, R35, 0x1 ;  /* 0x0000002304207211 */ /* 0x000fc400078a08ff */
[----:B---3--:R-:W-:Y:S02]  /*07a0*/  R2UR UR10, R16 ;  /* 0x00000000100a72ca */ /* 0x008fe400000e0000 */
[-C--:B------:R-:W-:Y:S02]  /*07b0*/  LEA.HI.X.SX32 R35, R3, R9.reuse, 0x1, P4 ;  /* 0x0000000903237211 */ /* 0x080fe400020f0eff */
[----:B------:R-:W-:Y:S02]  /*07c0*/  LOP3.LUT P2, RZ, R28, 0xff, RZ, 0xc0, !PT ;  /* 0x000000ff1cff7812 */ /* 0x000fe4000784c0ff */
[-C--:B------:R-:W-:Y:S02]  /*07d0*/  LEA.HI.X.SX32 R47, R6, R9.reuse, 0x1, P0 ;  /* 0x00000009062f7211 */ /* 0x080fe400000f0eff */
[-C--:B------:R-:W-:Y:S02]  /*07e0*/  LEA.HI.X.SX32 R39, R2, R9.reuse, 0x1, P3 ;  /* 0x0000000902277211 */ /* 0x080fe400018f0eff */
[----:B------:R-:W-:-:S02]  /*07f0*/  LEA.HI.X.SX32 R33, R4, R9, 0x1, P5 ;  /* 0x0000000904217211 */ /* 0x000fc400028f0eff */
[----:B------:R-:W-:Y:S01]  /*0800*/  LOP3.LUT R3, R26, 0x40, RZ, 0x3c, !PT ;  /* 0x000000401a037812 */ /* 0x000fe200078e3cff */
[----:B------:R-:W-:Y:S06]  /*0810*/  @P1 BRA `(.L_x_5) ;  /* 0x0000000000181947 */ /* 0x000fec0003800000 */
[----:B------:R-:W-:Y:S01]  /*0820*/  ELECT P0, URZ, PT ;  /* 0x0000000000ff782f */ /* 0x000fe20003800000 */
[----:B------:R-:W-:Y:S01]  /*0830*/  IMAD.MOV.U32 R2, RZ, RZ, 0x1 ;  /* 0x00000001ff027424 */ /* 0x000fe200078e00ff */
[----:B------:R-:W-:Y:S01]  /*0840*/  UMOV UR5, 0x40 ;  /* 0x0000004000057882 */ /* 0x000fe20000000000 */
[----:B------:R-:W-:Y:S01]  /*0850*/  UVIRTCOUNT.DEALLOC.SMPOOL 0x80 ;  /* 0x000000800000784c */ /* 0x000fe20000000000 */
[----:B------:R-:W-:-:S09]  /*0860*/  ULEA UR5, UR6, UR5, 0x18 ;  /* 0x0000000506057291 */ /* 0x000fd2000f8ec0ff */
[----:B------:R0:W-:Y:S03]  /*0870*/  @P0 STS.U8 [UR5], R2 ;  /* 0x00000002ff000988 */ /* 0x0001e60008000005 */
.L_x_5:
[----:B------:R-:W-:Y:S01]  /*0880*/  ULOP3.LUT UR6, UR4, 0x600000, URZ, 0xc0, !UPT ;  /* 0x0060000004067892 */ /* 0x000fe2000f8ec0ff */
[----:B-----5:R1:W-:Y:S01]  /*0890*/  STS.U16 [R26+UR11], R11 ;  /* 0x0000000b1a007988 */ /* 0x0203e2000800040b */
[----:B------:R-:W-:Y:S01]  /*08a0*/  ULOP3.LUT UR18, UR21, 0x4, URZ, 0xc0, !UPT ;  /* 0x0000000415127892 */ /* 0x000fe2000f8ec0ff */
[----:B------:R-:W-:Y:S01]  /*08b0*/  ISETP.LT.AND P3, PT, RZ, UR19, PT ;  /* 0x00000013ff007c0c */ /* 0x000fe2000bf61270 */
[----:B------:R-:W-:Y:S01]  /*08c0*/  UIADD3 UR12, UPT, UPT, UR10, UR6, URZ ;  /* 0x000000060a0c7290 */ /* 0x000fe2000fffe0ff */
[----:B------:R2:W-:Y:S01]  /*08d0*/  STS.U16 [R26+UR11+0x400], R7 ;  /* 0x000400071a007988 */ /* 0x0005e2000800040b */
[----:B------:R-:W-:Y:S01]  /*08e0*/  VOTEU.ALL UP0, P2 ;  /* 0x0000000000ff7886 */ /* 0x000fe20001000000 */
[----:B------:R-:W-:Y:S01]  /*08f0*/  UIADD3 UR14, UPT, UPT, UR11, 0x2000, URZ ;  /* 0x000020000b0e7890 */ /* 0x000fe2000fffe0ff */
[----:B------:R-:W-:Y:S01]  /*0900*/  PRMT R9, RZ, 0x7610, R9 ;  /* 0x00007610ff097816 */ /* 0x000fe20000000009 */
[----:B------:R-:W-:Y:S01]  /*0910*/  ULEA UR12, UR18, UR12, 0x1 ;  /* 0x0000000c120c7291 */ /* 0x000fe2000f8e08ff */
[----:B------:R3:W-:Y:S01]  /*0920*/  STS.U16 [R3+UR11+0x200], R12 ;  /* 0x0002000c03007988 */ /* 0x0007e2000800040b */
[----:B------:R-:W-:-:S04]  /*0930*/  @!UP0 UIADD3 UR4, UPT, UPT, -UR8, 0x100000, URZ ;  /* 0x0010000008048890 */ /* 0x000fc8000fffe1ff */
[----:B------:R-:W-:Y:S02]  /*0940*/  @!UP0 USHF.L.U32 UR5, UR4, 0xb, URZ ;  /* 0x0000000b04058899 */ /* 0x000fe400080006ff */
[----:B------:R-:W-:Y:S01]  /*0950*/  @!UP0 USHF.L.U32 UR4, UR4, 0x1, URZ ;  /* 0x0000000104048899 */ /* 0x000fe200080006ff */
[----:B------:R-:W-:Y:S01]  /*0960*/  VOTEU.ALL UP1, P2 ;  /* 0x0000000000ff7886 */ /* 0x000fe20001020000 */
[----:B-1----:R-:W-:Y:S01]  /*0970*/  PRMT R11, RZ, 0x7610, R11 ;  /* 0x00007610ff0b7816 */ /* 0x002fe2000000000b */
[----:B------:R3:W-:Y:S01]  /*0980*/  STS.U16 [R3+UR11+0x600], R8 ;  /* 0x0006000803007988 */ /* 0x0007e2000800040b */
[----:B--2---:R-:W-:Y:S02]  /*0990*/  PRMT R7, RZ, 0x7610, R7 ;  /* 0x00007610ff077816 */ /* 0x004fe40000000007 */
[----:B------:R-:W-:Y:S01]  /*09a0*/  PRMT R13, RZ, 0x7610, R13 ;  /* 0x00007610ff0d7816 */ /* 0x000fe2000000000d */
[----:B------:R-:W-:Y:S01]  /*09b0*/  STTM.16dp32bit_t0_t15.x4 tmem[UR12], RZ ;  /* 0x000000ff000079ed */ /* 0x000fe2000890000c */
[----:B------:R-:W-:Y:S01]  /*09c0*/  STTM.16dp32bit_t16_t31.x4 tmem[UR12+0x4], RZ ;  /* 0x000004ff000079ed */ /* 0x000fe2000892000c */
[----:B------:R-:W1:Y:S02]  /*09d0*/  FENCE.VIEW.ASYNC.T ;  /* 0x00000000000073c6 */ /* 0x000e640000000200 */
[----:B-1----:R-:W-:Y:S06]  /*09e0*/  BAR.SYNC.DEFER_BLOCKING 0x0 ;  /* 0x0000000000007b1d */ /* 0x002fec0000010000 */
[----:B------:R-:W1:Y:S02]  /*09f0*/  FENCE.VIEW.ASYNC.S ;  /* 0x00000000000073c6 */ /* 0x000e640000000000 */
[----:B-1----:R1:W2:Y:S02]  /*0a00*/  @!UP1 SYNCS.EXCH.64 URZ, [UR14], UR4 ;  /* 0x000000040eff95b2 */ /* 0x0022a40008000100 */
[----:B--2---:R-:W-:Y:S06]  /*0a10*/  BAR.SYNC.DEFER_BLOCKING 0x0 ;  /* 0x0000000000007b1d */ /* 0x004fec0000010000 */
[----:B------:R-:W2:Y:S04]  /*0a20*/  @P3 LDG.E.U16 R9, desc[UR22][R46.64] ;  /* 0x000000162e093981 */ /* 0x000ea8000c1e1500 */
[----:B------:R-:W4:Y:S04]  /*0a30*/  @P3 LDG.E.U16 R7, desc[UR22][R38.64] ;  /* 0x0000001626073981 */ /* 0x000f28000c1e1500 */
[----:B------:R-:W3:Y:S04]  /*0a40*/  @P3 LDG.E.U16 R11, desc[UR22][R34.64] ;  /* 0x00000016220b3981 */ /* 0x000ee8000c1e1500 */
[----:B------:R-:W3:Y:S01]  /*0a50*/  @P3 LDG.E.U16 R13, desc[UR22][R32.64] ;  /* 0x00000016200d3981 */ /* 0x000ee2000c1e1500 */
[----:B0-----:R-:W-:Y:S01]  /*0a60*/  SHF.R.S32.HI R2, RZ, 0x6, R28 ;  /* 0x00000006ff027819 */ /* 0x001fe2000001141c */
[----:B------:R-:W-:Y:S01]  /*0a70*/  VOTEU.ALL UP1, P2 ;  /* 0x0000000000ff7886 */ /* 0x000fe20001020000 */
[----:B------:R-:W-:-:S04]  /*0a80*/  @!UP0 UIADD3 UR16, UPT, UPT, -UR8, 0x100000, URZ ;  /* 0x0010000008108890 */ /* 0x000fc8000fffe1ff */
[----:B------:R-:W-:Y:S02]  /*0a90*/  @!UP0 USHF.L.U32 UR17, UR16, 0xb, URZ ;  /* 0x0000000b10118899 */ /* 0x000fe400080006ff */
[----:B------:R-:W-:Y:S02]  /*0aa0*/  @!UP0 USHF.L.U32 UR16, UR16, 0x1, URZ ;  /* 0x0000000110108899 */ /* 0x000fe400080006ff */
[----:B------:R-:W-:Y:S01]  /*0ab0*/  UIADD3 UR29, UPT, UPT, UR10, 0x100000, URZ ;  /* 0x001000000a1d7890 */ /* 0x000fe2000fffe0ff */
[----:B------:R-:W-:Y:S01]  /*0ac0*/  SGXT R2, R2, 0x1 ;  /* 0x000000010202781a */ /* 0x000fe20000000200 */
[----:B------:R-:W-:Y:S02]  /*0ad0*/  UIADD3 UR20, UPT, UPT, UR11, 0x1000, URZ ;  /* 0x000010000b147890 */ /* 0x000fe4000fffe0ff */
[----:B-1----:R-:W-:-:S04]  /*0ae0*/  @!UP0 UIADD3 UR4, UPT, UPT, -UR8, 0x100000, URZ ;  /* 0x0010000008048890 */ /* 0x002fc8000fffe1ff */
[----:B------:R-:W-:Y:S02]  /*0af0*/  @!UP0 USHF.L.U32 UR5, UR4, 0xb, URZ ;  /* 0x0000000b04058899 */ /* 0x000fe400080006ff */
[----:B------:R-:W-:Y:S02]  /*0b00*/  @!UP0 USHF.L.U32 UR4, UR4, 0x1, URZ ;  /* 0x0000000104048899 */ /* 0x000fe400080006ff */
[----:B------:R-:W-:Y:S01]  /*0b10*/  UIADD3 UR13, UPT, UPT, UR6, UR29, URZ ;  /* 0x0000001d060d7290 */ /* 0x000fe2000fffe0ff */
[----:B------:R-:W-:Y:S02]  /*0b20*/  LOP3.LUT R2, R2, 0x90, RZ, 0xc0, !PT ;  /* 0x0000009002027812 */ /* 0x000fe400078ec0ff */
[----:B------:R-:W-:Y:S01]  /*0b30*/  ISETP.EQ.U32.AND P4, PT, RZ, UR21, P3 ;  /* 0x00000015ff007c0c */ /* 0x000fe20009f82070 */
[----:B------:R-:W-:Y:S01]  /*0b40*/  ULEA UR13, UR18, UR13, 0x3 ;  /* 0x0000000d120d7291 */ /* 0x000fe2000f8e18ff */
[----:B------:R-:W-:Y:S01]  /*0b50*/  LOP3.LUT R2, R2, 0x17e, R5, 0x78, !PT ;  /* 0x0000017e02027812 */ /* 0x000fe200078e7805 */
[----:B------:R0:W1:Y:S01]  /*0b60*/  @!UP1 SYNCS.EXCH.64 URZ, [UR11+0x2008], UR16 ;  /* 0x002008100bff95b2 */ /* 0x0000620008000100 */
[----:B------:R-:W-:-:S03]  /*0b70*/  VOTEU.ALL UP1, P2 ;  /* 0x0000000000ff7886 */ /* 0x000fc60001020000 */
[----:B--2---:R0:W-:Y:S04]  /*0b80*/  STS.U16 [R2+UR11+0x800], R9 ;  /* 0x0008000902007988 */ /* 0x0041e8000800040b */
[----:B----4-:R0:W-:Y:S04]  /*0b90*/  STS.U16 [R2+UR11+0xa00], R7 ;  /* 0x000a000702007988 */ /* 0x0101e8000800040b */
[----:B---3--:R0:W-:Y:S04]  /*0ba0*/  STS.U16 [R2+UR11+0xc00], R11 ;  /* 0x000c000b02007988 */ /* 0x0081e8000800040b */
[----:B------:R0:W-:Y:S01]  /*0bb0*/  STS.U16 [R2+UR11+0xe00], R13 ;  /* 0x000e000d02007988 */ /* 0x0001e2000800040b */
[----:B-1----:R1:W-:Y:S06]  /*0bc0*/  MEMBAR.ALL.CTA ;  /* 0x0000000000007992 */ /* 0x0023ec0000008000 */
[----:B-1----:R-:W-:Y:S04]  /*0bd0*/  FENCE.VIEW.ASYNC.S ;  /* 0x00000000000073c6 */ /* 0x002fe80000000000 */
[----:B------:R-:W1:Y:S02]  /*0be0*/  FENCE.VIEW.ASYNC.S ;  /* 0x00000000000073c6 */ /* 0x000e640000000000 */
[----:B-1----:R0:W1:Y:S02]  /*0bf0*/  @!UP1 SYNCS.EXCH.64 URZ, [UR11+0x1000], UR4 ;  /* 0x001000040bff95b2 */ /* 0x0020640008000100 */
[----:B-1----:R-:W-:Y:S06]  /*0c00*/  BAR.SYNC.DEFER_BLOCKING 0x0 ;  /* 0x0000000000007b1d */ /* 0x002fec0000010000 */
[----:B0-----:R-:W-:Y:S05]  /*0c10*/  @!P4 BRA `(.L_x_6) ;  /* 0x00000000003cc947 */ /* 0x001fea0003800000 */
[----:B------:R-:W-:Y:S02]  /*0c20*/  UIADD3 UR4, UPT, UPT, UR11, 0x800, URZ ;  /* 0x000008000b047890 */ /* 0x000fe4000fffe0ff */
[----:B------:R-:W-:Y:S02]  /*0c30*/  USHF.R.U32.HI UR8, URZ, 0x4, UR11 ;  /* 0x00000004ff087899 */ /* 0x000fe4000801160b */
[----:B------:R-:W-:Y:S02]  /*0c40*/  USHF.R.U32.HI UR4, URZ, 0x4, UR4 ;  /* 0x00000004ff047899 */ /* 0x000fe40008011604 */
[----:B------:R-:W-:Y:S02]  /*0c50*/  USGXT.U32 UR8, UR8, 0xe ;  /* 0x0000000e0808789a */ /* 0x000fe40008000000 */
[----:B------:R-:W-:Y:S01]  /*0c60*/  USGXT.U32 UR16, UR4, 0xe ;  /* 0x0000000e0410789a */ /* 0x000fe20008000000 */
[----:B------:R-:W-:Y:S02]  /*0c70*/  UMOV UR5, URZ ;  /* 0x000000ff00057c82 */ /* 0x000fe40008000000 */
[----:B------:R-:W-:Y:S01]  /*0c80*/  UMOV UR4, UR20 ;  /* 0x0000001400047c82 */ /* 0x000fe20008000000 */
[----:B------:R-:W-:Y:S01]  /*0c90*/  UMOV UR24, 0x0 ;  /* 0x0000000000187882 */ /* 0x000fe20000000000 */
[----:B------:R-:W-:Y:S01]  /*0ca0*/  UMOV UR25, 0x4108490 ;  /* 0x0410849000197882 */ /* 0x000fe20000000000 */
[----:B------:R-:W-:Y:S01]  /*0cb0*/  UMOV UR9, 0x40004040 ;  /* 0x4000404000097882 */ /* 0x000fe20000000000 */
[----:B------:R-:W-:Y:S01]  /*0cc0*/  UMOV UR17, 0xc0004010 ;  /* 0xc000401000117882 */ /* 0x000fe20000000000 */
[----:B------:R-:W-:Y:S01]  /*0cd0*/  UMOV UR4, UR4 ;  /* 0x0000000400047c82 */ /* 0x000fe20008000000 */
[----:B------:R0:W-:Y:S01]  /*0ce0*/  UTCHMMA gdesc[UR8], gdesc[UR16], tmem[UR29], tmem[UR24], idesc[UR25], !UPT ;  /* 0x00ff1810080075ea */ /* 0x0001e2000f80001d */
[----:B------:R0:W-:Y:S01]  /*0cf0*/  UTCBAR [UR4], URZ ;  /* 0x000000ff040073e9 */ /* 0x0001e200080000ff */
[----:B------:R-:W-:-:S02]  /*0d00*/  NOP ;  /* 0x0000000000007918 */ /* 0x000fc40000000000 */
.L_x_6:
[----:B------:R-:W-:Y:S05]  /*0d10*/  @!P3 BRA `(.L_x_7) ;  /* 0x000000000008b947 */ /* 0x000fea0003800000 */
[----:B------:R-:W1:Y:S02]  /*0d20*/  SYNCS.PHASECHK.TRANS64.TRYWAIT P0, [UR11+0x1000], RZ ;  /* 0x001000ffff0075a7 */ /* 0x000e64000800110b */
[----:B-1----:R-:W-:Y:S05]  /*0d30*/  @!P0 BRA `(.L_x_8) ;  /* 0x00000028009c8947 */ /* 0x002fea0003800000 */
.L_x_7:
[----:B------:R-:W-:Y:S01]  /*0d40*/  BAR.SYNC.DEFER_BLOCKING 0x0 ;  /* 0x0000000000007b1d */ /* 0x000fe20000010000 */
[----:B------:R-:W-:-:S05]  /*0d50*/  PRMT R49, RZ, 0x7610, R49 ;  /* 0x00007610ff317816 */ /* 0x000fca0000000031 */
[----:B0-----:R-:W0:Y:S01]  /*0d60*/  LDCU UR16, c[0x0][0x3a8] ;  /* 0x00007500ff1077ac */ /* 0x001e220008000800 */
[----:B------:R-:W-:Y:S01]  /*0d70*/  LDTM.16dp32bit_t0_t15.x16 R4, tmem[UR13] ;  /* 0x0000000d000479ee */ /* 0x000fe20008a00000 */
[----:B------:R-:W0:Y:S01]  /*0d80*/  LDTM.16dp32bit_t16_t31.x16 R4, tmem[UR13+0x10] ;  /* 0x0000100d000479ee */ /* 0x000e220008a20000 */
[----:B------:R-:W1:Y:S01]  /*0d90*/  LDCU.64 UR8, c[0x0][0x3d0] ;  /* 0x00007a00ff0877ac */ /* 0x000e620008000a00 */
[----:B------:R-:W2:Y:S01]  /*0da0*/  @!P2 SYNCS.CCTL.IV [UR11+0x1000] ;  /* 0x00100000ff00a9b1 */ /* 0x000ea2000800000b */
[----:B------:R-:W-:Y:S01]  /*0db0*/  NOP ;  /* 0x0000000000007918 */ /* 0x000fe20000000000 */
[----:B-1----:R-:W-:Y:S01]  /*0dc0*/  UIMAD UR8, UR7, UR8, URZ ;  /* 0x00000008070872a4 */ /* 0x002fe2000f8e02ff */
[----:B------:R-:W-:Y:S02]  /*0dd0*/  IMAD R0, R0, UR9, RZ ;  /* 0x0000000900007c24 */ /* 0x000fe4000f8e02ff */
[----:B0-----:R-:W-:Y:S01]  /*0de0*/  FMUL R22, R4, UR16 ;  /* 0x0000001004167c20 */ /* 0x001fe20008400000 */
[----:B------:R-:W-:Y:S01]  /*0df0*/  FMUL R23, R5, UR16 ;  /* 0x0000001005177c20 */ /* 0x000fe20008400000 */
[----:B------:R-:W-:Y:S01]  /*0e00*/  FMUL R24, R6, UR16 ;  /* 0x0000001006187c20 */ /* 0x000fe20008400000 */
[----:B------:R-:W-:Y:S01]  /*0e10*/  FMUL R25, R7, UR16 ;  /* 0x0000001007197c20 */ /* 0x000fe20008400000 */
[----:B------:R-:W-:Y:S01]  /*0e20*/  FMUL R30, R8, UR16 ;  /* 0x00000010081e7c20 */ /* 0x000fe20008400000 */
[----:B------:R-:W-:Y:S01]  /*0e30*/  FMUL R29, R17, UR16 ;  /* 0x00000010111d7c20 */ /* 0x000fe20008400000 */
[----:B------:R-:W-:Y:S01]  /*0e40*/  USHF.L.U32 UR15, UR8, 0x1, URZ ;  /* 0x00000001080f7899 */ /* 0x000fe200080006ff */
[----:B------:R-:W-:Y:S01]  /*0e50*/  FMNMX3 R24, R22, R23, R24, !PT ;  /* 0x0000001716187276 */ /* 0x000fe20007800018 */
[----:B------:R-:W-:Y:S01]  /*0e60*/  FMUL R22, R9, UR16 ;  /* 0x0000001009167c20 */ /* 0x000fe20008400000 */
[----:B------:R-:W-:Y:S01]  /*0e70*/  FMUL R23, R10, UR16 ;  /* 0x000000100a177c20 */ /* 0x000fe20008400000 */
[----:B------:R-:W-:Y:S01]  /*0e80*/  UIMAD.WIDE UR4, UR8, 0x2, URZ ;  /* 0x00000002080478a5 */ /* 0x000fe2000f8e02ff */
[----:B------:R-:W-:Y:S01]  /*0e90*/  FMNMX3 R30, R24, R25, R30, !PT ;  /* 0x00000019181e7276 */ /* 0x000fe2000780001e */
[----:B------:R-:W-:Y:S01]  /*0ea0*/  FMUL R24, R11, UR16 ;  /* 0x000000100b187c20 */ /* 0x000fe20008400000 */
[----:B------:R-:W-:-:S02]  /*0eb0*/  FMUL R25, R12, UR16 ;  /* 0x000000100c197c20 */ /* 0x000fc40008400000 */
[----:B------:R-:W-:Y:S01]  /*0ec0*/  FMNMX3 R30, R30, R22, R23, !PT ;  /* 0x000000161e1e7276 */ /* 0x000fe20007800017 */
[----:B------:R-:W-:Y:S01]  /*0ed0*/  FMUL R22, R13, UR16 ;  /* 0x000000100d167c20 */ /* 0x000fe20008400000 */
[----:B------:R-:W-:Y:S02]  /*0ee0*/  FMUL R23, R14, UR16 ;  /* 0x000000100e177c20 */ /* 0x000fe40008400000 */
[----:B------:R-:W-:Y:S01]  /*0ef0*/  FMNMX3 R30, R30, R24, R25, !PT ;  /* 0x000000181e1e7276 */ /* 0x000fe20007800019 */
[----:B------:R-:W-:Y:S01]  /*0f00*/  FMUL R24, R15, UR16 ;  /* 0x000000100f187c20 */ /* 0x000fe20008400000 */
[----:B------:R-:W-:Y:S02]  /*0f10*/  FMUL R25, R16, UR16 ;  /* 0x0000001010197c20 */ /* 0x000fe40008400000 */
[----:B------:R-:W-:Y:S01]  /*0f20*/  FMNMX3 R22, R30, R22, R23, !PT ;  /* 0x000000161e167276 */ /* 0x000fe20007800017 */
[----:B------:R-:W-:-:S03]  /*0f30*/  FMUL R30, R18, UR16 ;  /* 0x00000010121e7c20 */ /* 0x000fc60008400000 */
[----:B------:R-:W-:Y:S01]  /*0f40*/  FMNMX3 R25, R22, R24, R25, !PT ;  /* 0x0000001816197276 */ /* 0x000fe20007800019 */
[----:B------:R-:W-:Y:S01]  /*0f50*/  FMUL R24, R19, UR16 ;  /* 0x0000001013187c20 */ /* 0x000fe20008400000 */
[----:B------:R-:W0:Y:S02]  /*0f60*/  LDC.64 R22, c[0x0][0x390] ;  /* 0x0000e400ff167b82 */ /* 0x000e240000000a00 */
[----:B------:R-:W-:Y:S02]  /*0f70*/  FMNMX3 R25, R25, R29, R30, !PT ;  /* 0x0000001d19197276 */ /* 0x000fe4000780001e */
[----:B------:R-:W-:Y:S02]  /*0f80*/  LOP3.LUT R29, R28, 0xff, RZ, 0xc0, !PT ;  /* 0x000000ff1c1d7812 */ /* 0x000fe400078ec0ff */
[----:B------:R-:W-:Y:S02]  /*0f90*/  FMNMX R30, R24, R25, !PT ;  /* 0x00000019181e7209 */ /* 0x000fe40007800000 */
[----:B------:R-:W-:-:S02]  /*0fa0*/  LOP3.LUT R24, R28, 0x1f, RZ, 0xc0, !PT ;  /* 0x0000001f1c187812 */ /* 0x000fc400078ec0ff */
[----:B------:R-:W-:Y:S01]  /*0fb0*/  SHF.L.U32 R25, R0, 0x1, RZ ;  /* 0x0000000100197819 */ /* 0x000fe200000006ff */
[----:B------:R-:W1:Y:S01]  /*0fc0*/  SHFL.BFLY PT, R31, R30, 0x10, 0x1f ;  /* 0x0e001f001e1f7f89 */ /* 0x000e6200000e0000 */
[----:B------:R-:W-:Y:S01]  /*0fd0*/  ISETP.GE.U32.AND P5, PT, R24, 0x10, PT ;  /* 0x000000101800780c */ /* 0x000fe20003fa6070 */
[----:B------:R-:W-:Y:S01]  /*0fe0*/  IMAD.HI R0, R0, 0x2, RZ ;  /* 0x0000000200007827 */ /* 0x000fe200078e02ff */
[----:B------:R-:W-:Y:S02]  /*0ff0*/  LOP3.LUT R24, R28, 0x60, RZ, 0xc0, !PT ;  /* 0x000000601c187812 */ /* 0x000fe400078ec0ff */
[----:B------:R-:W-:-:S03]  /*1000*/  LEA R41, R29, UR11, 0x2 ;  /* 0x0000000b1d297c11 */ /* 0x000fc6000f8e10ff */
[----:B------:R-:W-:Y:S02]  /*1010*/  IMAD R42, R21, 0x2, R24 ;  /* 0x00000002152a7824 */ /* 0x000fe400078e0218 */
[----:B------:R-:W3:Y:S01]  /*1020*/  LDC R24, c[0x0][0x3d8] ;  /* 0x0000f600ff187b82 */ /* 0x000ee20000000800 */
[----:B0-----:R-:W-:-:S04]  /*1030*/  IADD3 R44, P0, P6, R25, UR15, R22 ;  /* 0x0000000f192c7c10 */ /* 0x001fc8000fe1e016 */
[----:B------:R-:W-:Y:S02]  /*1040*/  IADD3.X R48, PT, PT, R0, UR5, R23, P0, P6 ;  /* 0x0000000500307c10 */ /* 0x000fe400087ec417 */
[C---:B------:R-:W-:Y:S02]  /*1050*/  LEA.HI R0, R29.reuse, R42, RZ, 0x19 ;  /* 0x0000002a1d007211 */ /* 0x040fe400078fc8ff */
[----:B------:R-:W-:Y:S02]  /*1060*/  ISETP.GE.U32.AND P6, PT, R29, 0x80, PT ;  /* 0x000000801d00780c */ /* 0x000fe40003fc6070 */
[----:B------:R-:W-:Y:S02]  /*1070*/  LEA R0, R0, UR11, 0x2 ;  /* 0x0000000b00007c11 */ /* 0x000fe4000f8e10ff */
[----:B-1----:R-:W-:-:S05]  /*1080*/  FMNMX R25, R30, R31, !PT ;  /* 0x0000001f1e197209 */ /* 0x002fca0007800000 */
[----:B--2---:R0:W-:Y:S01]  /*1090*/  @!P5 STS [R0+0x800], R25 ;  /* 0x000800190000d388 */ /* 0x0041e20000000800 */
[----:B------:R-:W-:Y:S01]  /*10a0*/  BAR.SYNC.DEFER_BLOCKING 0x0 ;  /* 0x0000000000007b1d */ /* 0x000fe20000010000 */
[----:B---3--:R-:W-:-:S05]  /*10b0*/  IMAD R20, R20, R24, RZ ;  /* 0x0000001814147224 */ /* 0x008fca00078e02ff */
[----:B------:R-:W-:Y:S02]  /*10c0*/  LEA R30, P0, R20, R44, 0x1 ;  /* 0x0000002c141e7211 */ /* 0x000fe400078008ff */
[----:B------:R-:W-:Y:S02]  /*10d0*/  LEA R21, R24, R20, 0x2 ;  /* 0x0000001418157211 */ /* 0x000fe400078e10ff */
[----:B------:R-:W-:Y:S02]  /*10e0*/  LEA.HI.X.SX32 R31, R20, R48, 0x1, P0 ;  /* 0x00000030141f7211 */ /* 0x000fe400000f0eff */
[----:B------:R-:W-:Y:S01]  /*10f0*/  LEA R20, P0, R21, R44, 0x1 ;  /* 0x0000002c15147211 */ /* 0x000fe200078008ff */
[----:B------:R-:W-:-:S03]  /*1100*/  IMAD R23, R24, 0x4, R21 ;  /* 0x0000000418177824 */ /* 0x000fc600078e0215 */
[----:B------:R-:W-:Y:S02]  /*1110*/  LEA.HI.X.SX32 R21, R21, R48, 0x1, P0 ;  /* 0x0000003015157211 */ /* 0x000fe400000f0eff */
[C---:B------:R-:W-:Y:S02]  /*1120*/  LEA R22, P0, R23.reuse, R44, 0x1 ;  /* 0x0000002c17167211 */ /* 0x040fe400078008ff */
[----:B0-----:R-:W-:Y:S02]  /*1130*/  LEA R25, R24, R23, 0x2 ;  /* 0x0000001718197211 */ /* 0x001fe400078e10ff */
[----:B------:R-:W-:Y:S01]  /*1140*/  LEA.HI.X.SX32 R23, R23, R48, 0x1, P0 ;  /* 0x0000003017177211 */ /* 0x000fe200000f0eff */
[----:B------:R-:W0:Y:S01]  /*1150*/  @!P6 LDS R36, [R41+0x800] ;  /* 0x000800002924e984 */ /* 0x000e220000000800 */
[----:B------:R-:W-:-:S04]  /*1160*/  LEA R24, P0, R25, R44, 0x1 ;  /* 0x0000002c19187211 */ /* 0x000fc800078008ff */
[----:B------:R-:W-:Y:S02]  /*1170*/  LEA.HI.X.SX32 R25, R25, R48, 0x1, P0 ;  /* 0x0000003019197211 */ /* 0x000fe400000f0eff */
[----:B------:R-:W-:Y:S02]  /*1180*/  LOP3.LUT P0, RZ, R28, 0x1, RZ, 0xc0, !PT ;  /* 0x000000011cff7812 */ /* 0x000fe4000780c0ff */
[----:B------:R-:W-:Y:S02]  /*1190*/  PRMT R48, RZ, 0x7610, R48 ;  /* 0x00007610ff307816 */ /* 0x000fe40000000030 */
[----:B------:R-:W-:Y:S02]  /*11a0*/  ISETP.LT.U32.AND P0, PT, R29, 0x80, !P0 ;  /* 0x000000801d00780c */ /* 0x000fe40004701070 */
[----:B------:R-:W-:Y:S01]  /*11b0*/  LEA R29, R42, UR11, 0x2 ;  /* 0x0000000b2a1d7c11 */ /* 0x000fe2000f8e10ff */
[----:B0-----:R-:W0:Y:S02]  /*11c0*/  SHFL.BFLY PT, R43, R36, 0x1, 0x1f ;  /* 0x0c201f00242b7f89 */ /* 0x001e2400000e0000 */
[----:B0-----:R-:W-:-:S08]  /*11d0*/  FMNMX R44, R36, R43, !PT ;  /* 0x0000002b242c7209 */ /* 0x001fd00007800000 */
[----:B------:R-:W-:Y:S01]  /*11e0*/  @P0 STS [R41+0x800], R44 ;  /* 0x0008002c29000388 */ /* 0x000fe20000000800 */
[----:B------:R-:W-:Y:S06]  /*11f0*/  BAR.SYNC.DEFER_BLOCKING 0x0 ;  /* 0x0000000000007b1d */ /* 0x000fec0000010000 */
[----:B------:R-:W0:Y:S02]  /*1200*/  LDS R36, [R29+0x800] ;  /* 0x000800001d247984 */ /* 0x000e240000000800 */
[----:B0-----:R-:W-:-:S05]  /*1210*/  FMNMX R36, R36, -INF , !PT ;  /* 0xff80000024247809 */ /* 0x001fca0007800000 */
[--C-:B------:R-:W-:Y:S01]  /*1220*/  FFMA R4, R4, UR16, -R36.reuse ;  /* 0x0000001004047c23 */ /* 0x100fe20008000824 */
[--C-:B------:R-:W-:Y:S01]  /*1230*/  FFMA R5, R5, UR16, -R36.reuse ;  /* 0x0000001005057c23 */ /* 0x100fe20008000824 */
[--C-:B------:R-:W-:Y:S01]  /*1240*/  FFMA R6, R6, UR16, -R36.reuse ;  /* 0x0000001006067c23 */ /* 0x100fe20008000824 */
[--C-:B------:R-:W-:Y:S01]  /*1250*/  FFMA R7, R7, UR16, -R36.reuse ;  /* 0x0000001007077c23 */ /* 0x100fe20008000824 */
[----:B------:R-:W-:Y:S01]  /*1260*/  FMUL R4, R4, 1.4426950216293334961 ;  /* 0x3fb8aa3b04047820 */ /* 0x000fe20000400000 */
[----:B------:R-:W-:Y:S01]  /*1270*/  FMUL R5, R5, 1.4426950216293334961 ;  /* 0x3fb8aa3b05057820 */ /* 0x000fe20000400000 */
[----:B------:R-:W-:Y:S01]  /*1280*/  FMUL R6, R6, 1.4426950216293334961 ;  /* 0x3fb8aa3b06067820 */ /* 0x000fe20000400000 */
[----:B------:R-:W-:Y:S01]  /*1290*/  FMUL R7, R7, 1.4426950216293334961 ;  /* 0x3fb8aa3b07077820 */ /* 0x000fe20000400000 */
[--C-:B------:R-:W-:Y:S01]  /*12a0*/  FFMA R8, R8, UR16, -R36.reuse ;  /* 0x0000001008087c23 */ /* 0x100fe20008000824 */
[--C-:B------:R-:W-:Y:S01]  /*12b0*/  FFMA R9, R9, UR16, -R36.reuse ;  /* 0x0000001009097c23 */ /* 0x100fe20008000824 */
[----:B------:R-:W-:Y:S01]  /*12c0*/  MUFU.EX2 R4, R4 ;  /* 0x0000000400047308 */ /* 0x000fe20000000800 */
[--C-:B------:R-:W-:Y:S01]  /*12d0*/  FFMA R10, R10, UR16, -R36.reuse ;  /* 0x000000100a0a7c23 */ /* 0x100fe20008000824 */
[----:B------:R-:W-:Y:S01]  /*12e0*/  FMUL R8, R8, 1.4426950216293334961 ;  /* 0x3fb8aa3b08087820 */ /* 0x000fe20000400000 */
[----:B------:R-:W-:Y:S01]  /*12f0*/  FMUL R9, R9, 1.4426950216293334961 ;  /* 0x3fb8aa3b09097820 */ /* 0x000fe20000400000 */
[--C-:B------:R-:W-:Y:S01]  /*1300*/  FFMA R11, R11, UR16, -R36.reuse ;  /* 0x000000100b0b7c23 */ /* 0x100fe20008000824 */
[----:B------:R-:W-:Y:S01]  /*1310*/  FMUL R10, R10, 1.4426950216293334961 ;  /* 0x3fb8aa3b0a0a7820 */ /* 0x000fe20000400000 */
[--C-:B------:R-:W-:Y:S01]  /*1320*/  FFMA R12, R12, UR16, -R36.reuse ;  /* 0x000000100c0c7c23 */ /* 0x100fe20008000824 */
[--C-:B------:R-:W-:Y:S01]  /*1330*/  FFMA R13, R13, UR16, -R36.reuse ;  /* 0x000000100d0d7c23 */ /* 0x100fe20008000824 */
[----:B------:R-:W0:Y:S01]  /*1340*/  MUFU.EX2 R5, R5 ;  /* 0x0000000500057308 */ /* 0x000e220000000800 */
[----:B------:R-:W-:Y:S01]  /*1350*/  FMUL R11, R11, 1.4426950216293334961 ;  /* 0x3fb8aa3b0b0b7820 */ /* 0x000fe20000400000 */
[----:B------:R-:W-:Y:S01]  /*1360*/  FMUL R12, R12, 1.4426950216293334961 ;  /* 0x3fb8aa3b0c0c7820 */ /* 0x000fe20000400000 */
[----:B------:R-:W-:Y:S01]  /*1370*/  FMUL R13, R13, 1.4426950216293334961 ;  /* 0x3fb8aa3b0d0d7820 */ /* 0x000fe20000400000 */
[--C-:B------:R-:W-:Y:S01]  /*1380*/  FFMA R14, R14, UR16, -R36.reuse ;  /* 0x000000100e0e7c23 */ /* 0x100fe20008000824 */
[--C-:B------:R-:W-:Y:S01]  /*1390*/  FFMA R15, R15, UR16, -R36.reuse ;  /* 0x000000100f0f7c23 */ /* 0x100fe20008000824 */
[--C-:B------:R-:W-:Y:S01]  /*13a0*/  FFMA R16, R16, UR16, -R36.reuse ;  /* 0x0000001010107c23 */ /* 0x100fe20008000824 */
[--C-:B------:R-:W-:Y:S01]  /*13b0*/  FFMA R17, R17, UR16, -R36.reuse ;  /* 0x0000001011117c23 */ /* 0x100fe20008000824 */
[----:B------:R-:W1:Y:S01]  /*13c0*/  MUFU.EX2 R6, R6 ;  /* 0x0000000600067308 */ /* 0x000e620000000800 */
[----:B------:R-:W-:Y:S01]  /*13d0*/  FMUL R14, R14, 1.4426950216293334961 ;  /* 0x3fb8aa3b0e0e7820 */ /* 0x000fe20000400000 */
[----:B------:R-:W-:Y:S01]  /*13e0*/  FMUL R15, R15, 1.4426950216293334961 ;  /* 0x3fb8aa3b0f0f7820 */ /* 0x000fe20000400000 */
[----:B------:R-:W-:Y:S01]  /*13f0*/  FMUL R16, R16, 1.4426950216293334961 ;  /* 0x3fb8aa3b10107820 */ /* 0x000fe20000400000 */
[----:B------:R-:W-:Y:S01]  /*1400*/  FMUL R17, R17, 1.4426950216293334961 ;  /* 0x3fb8aa3b11117820 */ /* 0x000fe20000400000 */
[--C-:B------:R-:W-:Y:S01]  /*1410*/  FFMA R18, R18, UR16, -R36.reuse ;  /* 0x0000001012127c23 */ /* 0x100fe20008000824 */
[----:B------:R-:W-:-:S02]  /*1420*/  FFMA R19, R19, UR16, -R36 ;  /* 0x0000001013137c23 */ /* 0x000fc40008000824 */
[----:B------:R-:W2:Y:S01]  /*1430*/  MUFU.EX2 R7, R7 ;  /* 0x0000000700077308 */ /* 0x000ea20000000800 */
[----:B0-----:R-:W-:Y:S01]  /*1440*/  FADD R43, R4, R5 ;  /* 0x00000005042b7221 */ /* 0x001fe20000000000 */
[----:B------:R-:W-:Y:S01]  /*1450*/  FMUL R18, R18, 1.4426950216293334961 ;  /* 0x3fb8aa3b12127820 */ /* 0x000fe20000400000 */
[----:B------:R-:W-:-:S05]  /*1460*/  FMUL R19, R19, 1.4426950216293334961 ;  /* 0x3fb8aa3b13137820 */ /* 0x000fca0000400000 */
[----:B------:R-:W0:Y:S01]  /*1470*/  MUFU.EX2 R8, R8 ;  /* 0x0000000800087308 */ /* 0x000e220000000800 */
[----:B-1----:R-:W-:-:S07]  /*1480*/  FADD R42, R6, R43 ;  /* 0x0000002b062a7221 */ /* 0x002fce0000000000 */
[----:B------:R-:W1:Y:S01]  /*1490*/  MUFU.EX2 R9, R9 ;  /* 0x0000000900097308 */ /* 0x000e620000000800 */
[----:B--2---:R-:W-:-:S07]  /*14a0*/  FADD R43, R7, R42 ;  /* 0x0000002a072b7221 */ /* 0x004fce0000000000 */
[----:B------:R-:W2:Y:S01]  /*14b0*/  MUFU.EX2 R10, R10 ;  /* 0x0000000a000a7308 */ /* 0x000ea20000000800 */
[----:B0-----:R-:W-:-:S07]  /*14c0*/  FADD R42, R8, R43 ;  /* 0x0000002b082a7221 */ /* 0x001fce0000000000 */
        /* <DEDUP_REMOVED lines=17> */
[----:B0-----:R-:W-:-:S04]  /*15e0*/  FADD R43, R17, R42 ;  /* 0x0000002a112b7221 */ /* 0x001fc80000000000 */
[----:B-1----:R-:W-:-:S04]  /*15f0*/  FADD R42, R18, R43 ;  /* 0x0000002b122a7221 */ /* 0x002fc80000000000 */
[----:B--2---:R-:W-:-:S05]  /*1600*/  FADD R42, R19, R42 ;  /* 0x0000002a132a7221 */ /* 0x004fca0000000000 */
[----:B------:R-:W0:Y:S02]  /*1610*/  SHFL.BFLY PT, R43, R42, 0x10, 0x1f ;  /* 0x0e001f002a2b7f89 */ /* 0x000e2400000e0000 */
[----:B0-----:R-:W-:Y:S01]  /*1620*/  FADD R43, R42, R43 ;  /* 0x0000002b2a2b7221 */ /* 0x001fe20000000000 */
[----:B------:R-:W-:Y:S01]  /*1630*/  BAR.SYNC.DEFER_BLOCKING 0x0 ;  /* 0x0000000000007b1d */ /* 0x000fe20000010000 */
[----:B------:R-:W-:-:S05]  /*1640*/  PRMT R42, RZ, 0x7610, R42 ;  /* 0x00007610ff2a7816 */ /* 0x000fca000000002a */
[----:B------:R-:W-:Y:S02]  /*1650*/  @!P5 STS [R0+0x800], R43 ;  /* 0x0008002b0000d388 */ /* 0x000fe40000000800 */
[----:B------:R-:W-:Y:S06]  /*1660*/  BAR.SYNC.DEFER_BLOCKING 0x0 ;  /* 0x0000000000007b1d */ /* 0x000fec0000010000 */
[----:B------:R-:W0:Y:S04]  /*1670*/  @!P6 LDS R40, [R41+0x800] ;  /* 0x000800002928e984 */ /* 0x000e280000000800 */
[----:B0-----:R-:W0:Y:S02]  /*1680*/  SHFL.BFLY PT, R45, R40, 0x1, 0x1f ;  /* 0x0c201f00282d7f89 */ /* 0x001e2400000e0000 */
[--C-:B0-----:R-:W-:Y:S01]  /*1690*/  FADD R44, R40, R45.reuse ;  /* 0x0000002d282c7221 */ /* 0x101fe20000000000 */
[----:B------:R-:W-:-:S04]  /*16a0*/  PRMT R45, RZ, 0x7610, R45 ;  /* 0x00007610ff2d7816 */ /* 0x000fc8000000002d */
[----:B------:R0:W-:Y:S01]  /*16b0*/  @P0 STS [R41+0x800], R44 ;  /* 0x0008002c29000388 */ /* 0x0001e20000000800 */
[----:B------:R-:W-:Y:S06]  /*16c0*/  BAR.SYNC.DEFER_BLOCKING 0x0 ;  /* 0x0000000000007b1d */ /* 0x000fec0000010000 */
[----:B------:R-:W2:Y:S04]  /*16d0*/  @P3 LDG.E.U16 R45, desc[UR22][R30.64] ;  /* 0x000000161e2d3981 */ /* 0x000ea8000c1e1500 */
[----:B------:R-:W3:Y:S04]  /*16e0*/  @P3 LDG.E.U16 R49, desc[UR22][R22.64] ;  /* 0x0000001616313981 */ /* 0x000ee8000c1e1500 */
[----:B------:R-:W4:Y:S04]  /*16f0*/  @P3 LDG.E.U16 R48, desc[UR22][R20.64] ;  /* 0x0000001614303981 */ /* 0x000f28000c1e1500 */
[----:B------:R-:W5:Y:S01]  /*1700*/  @P3 LDG.E.U16 R42, desc[UR22][R24.64] ;  /* 0x00000016182a3981 */ /* 0x000f62000c1e1500 */
[----:B------:R-:W-:Y:S01]  /*1710*/  UIADD3 UR15, UPT, UPT, UR10, 0x10, URZ ;  /* 0x000000100a0f7890 */ /* 0x000fe2000fffe0ff */
[----:B------:R-:W-:Y:S01]  /*1720*/  F2FP.BF16.F32.PACK_AB R4, R5, R4 ;  /* 0x000000040504723e */ /* 0x000fe200000010ff */
[----:B------:R-:W-:Y:S01]  /*1730*/  UIADD3 UR16, UPT, UPT, UR19, -0x40, URZ ;  /* 0xffffffc013107890 */ /* 0x000fe2000fffe0ff */
[----:B------:R0:W1:Y:S01]  /*1740*/  LDS R40, [R29+0x800] ;  /* 0x000800001d287984 */ /* 0x0000620000000800 */
[----:B------:R-:W-:Y:S01]  /*1750*/  F2FP.BF16.F32.PACK_AB R5, R7, R6 ;  /* 0x000000060705723e */ /* 0x000fe200000010ff */
[----:B------:R-:W-:Y:S01]  /*1760*/  UIADD3 UR17, UPT, UPT, UR6, UR15, URZ ;  /* 0x0000000f06117290 */ /* 0x000fe2000fffe0ff */
[----:B------:R-:W-:Y:S01]  /*1770*/  F2FP.BF16.F32.PACK_AB R6, R9, R8 ;  /* 0x000000080906723e */ /* 0x000fe200000010ff */
[----:B------:R-:W-:Y:S01]  /*1780*/  BAR.SYNC.DEFER_BLOCKING 0x0 ;  /* 0x0000000000007b1d */ /* 0x000fe20000010000 */
[----:B------:R-:W-:Y:S01]  /*1790*/  F2FP.BF16.F32.PACK_AB R8, R13, R12 ;  /* 0x0000000c0d08723e */ /* 0x000fe200000010ff */
[----:B------:R-:W-:Y:S01]  /*17a0*/  FADD R12, -R36, -INF ;  /* 0xff800000240c7421 */ /* 0x000fe20000000100 */
[----:B------:R-:W-:Y:S01]  /*17b0*/  ULEA UR17, UR18, UR17, 0x2 ;  /* 0x0000001112117291 */ /* 0x000fe2000f8e10ff */
[----:B------:R-:W-:-:S02]  /*17c0*/  F2FP.BF16.F32.PACK_AB R7, R11, R10 ;  /* 0x0000000a0b07723e */ /* 0x000fc400000010ff */
[----:B------:R-:W-:Y:S01]  /*17d0*/  F2FP.BF16.F32.PACK_AB R9, R15, R14 ;  /* 0x0000000e0f09723e */ /* 0x000fe200000010ff */
[----:B------:R-:W-:Y:S01]  /*17e0*/  FMUL R12, R12, 1.4426950216293334961 ;  /* 0x3fb8aa3b0c0c7820 */ /* 0x000fe20000400000 */
[----:B------:R-:W-:Y:S02]  /*17f0*/  F2FP.BF16.F32.PACK_AB R10, R17, R16 ;  /* 0x00000010110a723e */ /* 0x000fe400000010ff */
[----:B------:R-:W-:Y:S01]  /*1800*/  F2FP.BF16.F32.PACK_AB R11, R19, R18 ;  /* 0x00000012130b723e */ /* 0x000fe200000010ff */
[----:B--2---:R0:W-:Y:S04]  /*1810*/  STS.U16 [R26+UR11+0x800], R45 ;  /* 0x0008002d1a007988 */ /* 0x0041e8000800040b */
[----:B---3--:R0:W-:Y:S04]  /*1820*/  STS.U16 [R26+UR11+0xc00], R49 ;  /* 0x000c00311a007988 */ /* 0x0081e8000800040b */
[----:B----4-:R0:W-:Y:S04]  /*1830*/  STS.U16 [R3+UR11+0xa00], R48 ;  /* 0x000a003003007988 */ /* 0x0101e8000800040b */
[----:B-----5:R0:W-:Y:S01]  /*1840*/  STS.U16 [R3+UR11+0xe00], R42 ;  /* 0x000e002a03007988 */ /* 0x0201e2000800040b */
[----:B-1----:R-:W-:Y:S05]  /*1850*/  @!P3 BRA `(.L_x_9) ;  /* 0x000000000008b947 */ /* 0x002fea0003800000 */
[----:B------:R1:W-:Y:S01]  /*1860*/  STTM.16dp32bit_t0_t15.x8 tmem[UR17], R4 ;  /* 0x00000004000079ed */ /* 0x0003e20008980011 */
[----:B------:R1:W-:Y:S02]  /*1870*/  STTM.16dp32bit_t16_t31.x8 tmem[UR17+0x8], R4 ;  /* 0x00000804000079ed */ /* 0x0003e400089a0011 */
.L_x_9:
[----:B------:R-:W2:Y:S02]  /*1880*/  FENCE.VIEW.ASYNC.T ;  /* 0x00000000000073c6 */ /* 0x000ea40000000200 */
[----:B--2---:R-:W-:Y:S06]  /*1890*/  BAR.SYNC.DEFER_BLOCKING 0x0 ;  /* 0x0000000000007b1d */ /* 0x004fec0000010000 */
[----:B-1----:R1:W2:Y:S01]  /*18a0*/  MUFU.EX2 R9, R12 ;  /* 0x0000000c00097308 */ /* 0x0022a20000000800 */
[----:B------:R-:W3:Y:S01]  /*18b0*/  LDTM.16dp32bit_t0_t15.x4 R4, tmem[UR12] ;  /* 0x0000000c000479ee */ /* 0x000ee20008900000 */
[----:B------:R-:W4:Y:S01]  /*18c0*/  LDTM.16dp32bit_t16_t31.x4 R4, tmem[UR12+0x4] ;  /* 0x0000040c000479ee */ /* 0x000f220008920000 */
[----:B------:R-:W-:Y:S01]  /*18d0*/  NOP ;  /* 0x0000000000007918 */ /* 0x000fe20000000000 */
[----:B------:R-:W-:Y:S05]  /*18e0*/  @!P3 BRA `(.L_x_10) ;  /* 0x000000000018b947 */ /* 0x000fea0003800000 */
[C---:B--234-:R-:W-:Y:S01]  /*18f0*/  FMUL R4, R9.reuse, R4 ;  /* 0x0000000409047220 */ /* 0x05cfe20000400000 */
[C---:B------:R-:W-:Y:S01]  /*1900*/  FMUL R5, R9.reuse, R5 ;  /* 0x0000000509057220 */ /* 0x040fe20000400000 */
[C---:B------:R-:W-:Y:S01]  /*1910*/  FMUL R6, R9.reuse, R6 ;  /* 0x0000000609067220 */ /* 0x040fe20000400000 */
[----:B------:R-:W-:-:S04]  /*1920*/  FMUL R7, R9, R7 ;  /* 0x0000000709077220 */ /* 0x000fc80000400000 */
[----:B------:R2:W-:Y:S01]  /*1930*/  STTM.16dp32bit_t0_t15.x4 tmem[UR12], R4 ;  /* 0x00000004000079ed */ /* 0x0005e2000890000c */
[----:B------:R2:W-:Y:S02]  /*1940*/  STTM.16dp32bit_t16_t31.x4 tmem[UR12+0x4], R4 ;  /* 0x00000404000079ed */ /* 0x0005e4000892000c */
.L_x_10:
[----:B----4-:R-:W4:Y:S02]  /*1950*/  FENCE.VIEW.ASYNC.T ;  /* 0x00000000000073c6 */ /* 0x010f240000000200 */
[----:B----4-:R-:W-:Y:S01]  /*1960*/  BAR.SYNC.DEFER_BLOCKING 0x0 ;  /* 0x0000000000007b1d */ /* 0x010fe20000010000 */
[----:B------:R-:W-:Y:S01]  /*1970*/  UISETP.GE.AND UP1, UPT, UR16, 0x1, UPT ;  /* 0x000000011000788c */ /* 0x000fe2000bf26270 */
[----:B--2---:R-:W-:-:S04]  /*1980*/  FADD R40, R9, R40 ;  /* 0x0000002809287221 */ /* 0x004fc80000000000 */
[----:B------:R2:W-:Y:S06]  /*1990*/  MEMBAR.ALL.CTA ;  /* 0x0000000000007992 */ /* 0x0005ec0000008000 */
[----:B--2---:R-:W2:Y:S02]  /*19a0*/  FENCE.VIEW.ASYNC.S ;  /* 0x00000000000073c6 */ /* 0x004ea40000000000 */
[----:B--2---:R-:W-:Y:S06]  /*19b0*/  BAR.SYNC.DEFER_BLOCKING 0x0 ;  /* 0x0000000000007b1d */ /* 0x004fec0000010000 */
[----:B------:R-:W-:Y:S05]  /*19c0*/  @!P4 BRA `(.L_x_11) ;  /* 0x000000000074c947 */ /* 0x000fea0003800000 */
[----:B------:R-:W-:Y:S02]  /*19d0*/  UIADD3 UR4, UPT, UPT, UR11, 0x800, URZ ;  /* 0x000008000b047890 */ /* 0x000fe4000fffe0ff */
[----:B------:R-:W-:Y:S02]  /*19e0*/  UIADD3 UR6, UPT, UPT, UR10, 0x18, URZ ;  /* 0x000000180a067890 */ /* 0x000fe4000fffe0ff */
[----:B------:R-:W-:Y:S02]  /*19f0*/  USHF.R.U32.HI UR4, URZ, 0x4, UR4 ;  /* 0x00000004ff047899 */ /* 0x000fe40008011604 */
[----:B------:R-:W-:Y:S02]  /*1a00*/  UIADD3 UR8, UPT, UPT, UR10, 0x20, URZ ;  /* 0x000000200a087890 */ /* 0x000fe4000fffe0ff */
[----:B------:R-:W-:Y:S02]  /*1a10*/  USGXT.U32 UR18, UR4, 0xe ;  /* 0x0000000e0412789a */ /* 0x000fe40008000000 */
[----:B------:R-:W-:-:S02]  /*1a20*/  UIADD3 UR28, UPT, UPT, UR10, 0x28, URZ ;  /* 0x000000280a1c7890 */ /* 0x000fc4000fffe0ff */
[----:B------:R-:W-:Y:S01]  /*1a30*/  UIADD3 UR30, UP2, UPT, UR18, 0x2, URZ ;  /* 0x00000002121e7890 */ /* 0x000fe2000ff5e0ff */
[----:B------:R-:W-:Y:S01]  /*1a40*/  UMOV UR4, URZ ;  /* 0x000000ff00047c82 */ /* 0x000fe20008000000 */
[----:B------:R-:W-:Y:S02]  /*1a50*/  UMOV UR32, 0x0 ;  /* 0x0000000000207882 */ /* 0x000fe40000000000 */
[----:B------:R-:W-:Y:S01]  /*1a60*/  UIADD3.X UR31, UPT, UPT, UR4, 0x40004040, URZ, UP2, !UPT ;  /* 0x40004040041f7890 */ /* 0x000fe200097fe4ff */
[----:B------:R-:W-:Y:S01]  /*1a70*/  UMOV UR33, 0x4040490 ;  /* 0x0404049000217882 */ /* 0x000fe20000000000 */
[----:B------:R-:W-:Y:S02]  /*1a80*/  UMOV UR19, 0x40004040 ;  /* 0x4000404000137882 */ /* 0x000fe40000000000 */
[----:B------:R-:W-:Y:S01]  /*1a90*/  UIADD3.64 UR24, UPT, UPT, UR30, 0x2, URZ ;  /* 0x000000021e187897 */ /* 0x000fe2000fffe0ff */
[----:B------:R2:W-:Y:S01]  /*1aa0*/  UTCHMMA tmem[UR15], gdesc[UR18], tmem[UR10], tmem[UR32], idesc[UR33], UPT ;  /* 0x00ff20120f0079ea */ /* 0x0005e2000b80000a */
[----:B------:R-:W-:Y:S01]  /*1ab0*/  UIADD3.64 UR26, UPT, UPT, UR30, 0x4, URZ ;  /* 0x000000041e1a7897 */ /* 0x000fe2000fffe0ff */
[----:B------:R-:W-:Y:S01]  /*1ac0*/  UMOV UR34, 0x0 ;  /* 0x0000000000227882 */ /* 0x000fe20000000000 */
[----:B------:R-:W-:Y:S01]  /*1ad0*/  UMOV UR35, 0x4040490 ;  /* 0x0404049000237882 */ /* 0x000fe20000000000 */
[----:B------:R-:W-:Y:S01]  /*1ae0*/  UMOV UR36, 0x0 ;  /* 0x0000000000247882 */ /* 0x000fe20000000000 */
[----:B------:R-:W-:Y:S01]  /*1af0*/  UMOV UR37, 0x4040490 ;  /* 0x0404049000257882 */ /* 0x000fe20000000000 */
[----:B------:R-:W-:Y:S01]  /*1b00*/  UMOV UR4, UR14 ;  /* 0x0000000e00047c82 */ /* 0x000fe20008000000 */
[----:B------:R-:W-:Y:S01]  /*1b10*/  UMOV UR5, URZ ;  /* 0x000000ff00057c82 */ /* 0x000fe20008000000 */
[----:B------:R-:W-:Y:S01]  /*1b20*/  UMOV UR38, 0x0 ;  /* 0x0000000000267882 */ /* 0x000fe20000000000 */
[----:B------:R-:W-:Y:S01]  /*1b30*/  UMOV UR39, 0x4040490 ;  /* 0x0404049000277882 */ /* 0x000fe20000000000 */
[----:B------:R2:W-:Y:S01]  /*1b40*/  UTCHMMA tmem[UR6], gdesc[UR30], tmem[UR10], tmem[UR34], idesc[UR35], UPT ;  /* 0x00ff221e060079ea */ /* 0x0005e2000b80000a */
[----:B------:R-:W-:Y:S01]  /*1b50*/  UMOV UR4, UR4 ;  /* 0x0000000400047c82 */ /* 0x000fe20008000000 */
[----:B------:R2:W-:Y:S01]  /*1b60*/  UTCHMMA tmem[UR8], gdesc[UR24], tmem[UR10], tmem[UR36], idesc[UR37], UPT ;  /* 0x00ff2418080079ea */ /* 0x0005e2000b80000a */
[----:B------:R2:W-:Y:S01]  /*1b70*/  UTCHMMA tmem[UR28], gdesc[UR26], tmem[UR10], tmem[UR38], idesc[UR39], UPT ;  /* 0x00ff261a1c0079ea */ /* 0x0005e2000b80000a */
[----:B------:R2:W-:Y:S01]  /*1b80*/  UTCBAR [UR4], URZ ;  /* 0x000000ff040073e9 */ /* 0x0005e200080000ff */
[----:B------:R-:W-:Y:S01]  /*1b90*/  NOP ;  /* 0x0000000000007918 */ /* 0x000fe20000000000 */
.L_x_11:
[----:B------:R-:W-:Y:S01]  /*1ba0*/  FSEL R36, R36, -INF , P3 ;  /* 0xff80000024247808 */ /* 0x000fe20001800000 */
[----:B--2---:R-:W-:Y:S01]  /*1bb0*/  UMOV UR4, URZ ;  /* 0x000000ff00047c82 */ /* 0x004fe20008000000 */
[----:B------:R-:W-:Y:S01]  /*1bc0*/  FSEL R40, R40, 1, P3 ;  /* 0x3f80000028287808 */ /* 0x000fe20001800000 */
[----:B------:R-:W-:Y:S06]  /*1bd0*/  BRA.U !UP1, `(.L_x_12) ;  /* 0x00000011090c7547 */ /* 0x000fec000b800000 */
[----:B------:R-:W-:Y:S01]  /*1be0*/  UIADD3 UR4, UPT, UPT, UR11, 0x1800, URZ ;  /* 0x000018000b047890 */ /* 0x000fe2000fffe0ff */
[----:B------:R-:W-:Y:S01]  /*1bf0*/  IMAD.SHL.U32 R37, R37, 0x40, RZ ;  /* 0x0000004025257824 */ /* 0x000fe200078e00ff */
[----:B------:R-:W-:Y:S01]  /*1c00*/  USHF.L.U32 UR26, UR9, 0x6, URZ ;  /* 0x00000006091a7899 */ /* 0x000fe200080006ff */
[----:B0-----:R-:W-:Y:S01]  /*1c10*/  MOV R45, R36 ;  /* 0x00000024002d7202 */ /* 0x001fe20000000f00 */
[----:B------:R-:W-:Y:S01]  /*1c20*/  USHF.R.U32.HI UR4, URZ, 0x4, UR4 ;  /* 0x00000004ff047899 */ /* 0x000fe20008011604 */
[----:B------:R-:W-:Y:S01]  /*1c30*/  IMAD.MOV.U32 R49, RZ, RZ, RZ ;  /* 0x000000ffff317224 */ /* 0x000fe200078e00ff */
[----:B------:R-:W-:Y:S01]  /*1c40*/  USHF.R.U32.HI UR28, URZ, 0x4, UR11 ;  /* 0x00000004ff1c7899 */ /* 0x000fe2000801160b */
[----:B------:R-:W-:Y:S01]  /*1c50*/  MOV R41, R37 ;  /* 0x0000002500297202 */ /* 0x000fe20000000f00 */
[----:B------:R-:W-:Y:S01]  /*1c60*/  USGXT.U32 UR25, UR4, 0xe ;  /* 0x0000000e0419789a */ /* 0x000fe20008000000 */
[----:B------:R-:W-:Y:S01]  /*1c70*/  IMAD.U32 R43, RZ, RZ, UR26 ;  /* 0x0000001aff2b7e24 */ /* 0x000fe2000f8e00ff */
[----:B------:R-:W-:-:S02]  /*1c80*/  USHF.R.U32.HI UR24, URZ, 0x4, UR20 ;  /* 0x00000004ff187899 */ /* 0x000fc40008011614 */
[----:B------:R-:W-:Y:S01]  /*1c90*/  UIADD3 UR30, UP2, UPT, UR25, 0x2, URZ ;  /* 0x00000002191e7890 */ /* 0x000fe2000ff5e0ff */
[----:B------:R-:W-:Y:S01]  /*1ca0*/  UMOV UR4, URZ ;  /* 0x000000ff00047c82 */ /* 0x000fe20008000000 */
[----:B------:R-:W-:Y:S02]  /*1cb0*/  UISETP.NE.U32.AND UP1, UPT, UR21, URZ, UPT ;  /* 0x000000ff1500728c */ /* 0x000fe4000bf25070 */
[----:B------:R-:W-:Y:S01]  /*1cc0*/  UIADD3.X UR31, UPT, UPT, UR4, 0x40004040, URZ, UP2, !UPT ;  /* 0x40004040041f7890 */ /* 0x000fe200097fe4ff */
[----:B------:R-:W0:Y:S01]  /*1cd0*/  LDCU UR38, c[0x0][0x3a8] ;  /* 0x00007500ff2677ac */ /* 0x000e220008000800 */
[----:B------:R-:W-:Y:S02]  /*1ce0*/  USGXT.U32 UR28, UR28, 0xe ;  /* 0x0000000e1c1c789a */ /* 0x000fe40008000000 */
[----:B------:R-:W-:Y:S02]  /*1cf0*/  USGXT.U32 UR24, UR24, 0xe ;  /* 0x0000000e1818789a */ /* 0x000fe40008000000 */
[----:B------:R-:W-:-:S02]  /*1d00*/  UIADD3.64 UR32, UPT, UPT, UR30, 0x2, URZ ;  /* 0x000000021e207897 */ /* 0x000fc4000fffe0ff */
[----:B------:R-:W-:Y:S01]  /*1d10*/  UIADD3.64 UR34, UPT, UPT, UR30, 0x4, URZ ;  /* 0x000000041e227897 */ /* 0x000fe2000fffe0ff */
[----:B------:R-:W-:Y:S01]  /*1d20*/  UMOV UR27, 0x1 ;  /* 0x00000001001b7882 */ /* 0x000fe20000000000 */
[----:B------:R-:W-:Y:S01]  /*1d30*/  UMOV UR5, URZ ;  /* 0x000000ff00057c82 */ /* 0x000fe20008000000 */
[----:B------:R-:W-:-:S09]  /*1d40*/  UMOV UR6, URZ ;  /* 0x000000ff00067c82 */ /* 0x000fd20008000000 */
.L_x_17:
[----:B---3--:R-:W-:-:S04]  /*1d50*/  IMAD.WIDE R4, R41, 0x2, R46 ;  /* 0x0000000229047825 */ /* 0x008fc800078e022e */
[C---:B------:R-:W-:Y:S02]  /*1d60*/  IMAD.WIDE R6, R41.reuse, 0x2, R38 ;  /* 0x0000000229067825 */ /* 0x040fe400078e0226 */
[----:B------:R-:W2:Y:S02]  /*1d70*/  LDG.E.U16 R5, desc[UR22][R4.64] ;  /* 0x0000001604057981 */ /* 0x000ea4000c1e1500 */
[C---:B------:R-:W-:Y:S02]  /*1d80*/  IMAD.WIDE R8, R41.reuse, 0x2, R34 ;  /* 0x0000000229087825 */ /* 0x040fe400078e0222 */
[----:B------:R-:W3:Y:S02]  /*1d90*/  LDG.E.U16 R7, desc[UR22][R6.64] ;  /* 0x0000001606077981 */ /* 0x000ee4000c1e1500 */
[----:B------:R-:W-:Y:S02]  /*1da0*/  IMAD.WIDE R10, R41, 0x2, R32 ;  /* 0x00000002290a7825 */ /* 0x000fe400078e0220 */
[----:B------:R-:W4:Y:S04]  /*1db0*/  LDG.E.U16 R9, desc[UR22][R8.64] ;  /* 0x0000001608097981 */ /* 0x000f28000c1e1500 */
[----:B------:R-:W5:Y:S01]  /*1dc0*/  LDG.E.U16 R11, desc[UR22][R10.64] ;  /* 0x000000160a0b7981 */ /* 0x000f62000c1e1500 */
[----:B------:R-:W-:-:S02]  /*1dd0*/  UMOV UR8, 0x1 ;  /* 0x0000000100087882 */ /* 0x000fc40000000000 */
[----:B------:R-:W-:-:S04]  /*1de0*/  @!UP0 UIADD3 UR8, UPT, UPT, -UR8, 0x100000, URZ ;  /* 0x0010000008088890 */ /* 0x000fc8000fffe1ff */
[----:B------:R-:W-:Y:S02]  /*1df0*/  @!UP0 USHF.L.U32 UR9, UR8, 0xb, URZ ;  /* 0x0000000b08098899 */ /* 0x000fe400080006ff */
[----:B------:R-:W-:Y:S01]  /*1e00*/  @!UP0 USHF.L.U32 UR8, UR8, 0x1, URZ ;  /* 0x0000000108088899 */ /* 0x000fe200080006ff */
[----:B------:R-:W-:Y:S01]  /*1e10*/  VOTEU.ALL UP2, P2 ;  /* 0x0000000000ff7886 */ /* 0x000fe20001040000 */
[----:B--2---:R2:W-:Y:S04]  /*1e20*/  STS.U16 [R2+UR11+0x1000], R5 ;  /* 0x0010000502007988 */ /* 0x0045e8000800040b */
[----:B---3--:R2:W-:Y:S04]  /*1e30*/  STS.U16 [R2+UR11+0x1200], R7 ;  /* 0x0012000702007988 */ /* 0x0085e8000800040b */
[----:B----4-:R2:W-:Y:S04]  /*1e40*/  STS.U16 [R2+UR11+0x1400], R9 ;  /* 0x0014000902007988 */ /* 0x0105e8000800040b */
[----:B-----5:R2:W-:Y:S01]  /*1e50*/  STS.U16 [R2+UR11+0x1600], R11 ;  /* 0x0016000b02007988 */ /* 0x0205e2000800040b */
[----:B------:R3:W-:Y:S06]  /*1e60*/  MEMBAR.ALL.CTA ;  /* 0x0000000000007992 */ /* 0x0007ec0000008000 */
[----:B---3--:R-:W-:Y:S04]  /*1e70*/  FENCE.VIEW.ASYNC.S ;  /* 0x00000000000073c6 */ /* 0x008fe80000000000 */
[----:B------:R-:W3:Y:S02]  /*1e80*/  FENCE.VIEW.ASYNC.S ;  /* 0x00000000000073c6 */ /* 0x000ee40000000000 */
[----:B---3--:R2:W3:Y:S02]  /*1e90*/  @!UP2 SYNCS.EXCH.64 URZ, [UR11+0x2010], UR8 ;  /* 0x002010080bffa5b2 */ /* 0x0084e40008000100 */
[----:B---3--:R-:W-:Y:S06]  /*1ea0*/  BAR.SYNC.DEFER_BLOCKING 0x0 ;  /* 0x0000000000007b1d */ /* 0x008fec0000010000 */
[----:B-12---:R-:W-:Y:S05]  /*1eb0*/  BRA.U UP1, `(.L_x_13) ;  /* 0x0000000101307547 */ /* 0x006fea000b800000 */
[----:B------:R-:W-:Y:S01]  /*1ec0*/  UIADD3 UR8, UPT, UPT, UR11, 0x2010, URZ ;  /* 0x000020100b087890 */ /* 0x000fe2000fffe0ff */
[----:B------:R-:W-:Y:S01]  /*1ed0*/  UMOV UR9, URZ ;  /* 0x000000ff00097c82 */ /* 0x000fe20008000000 */
[----:B------:R-:W-:Y:S01]  /*1ee0*/  UMOV UR20, UR28 ;  /* 0x0000001c00147c82 */ /* 0x000fe20008000000 */
[----:B------:R-:W-:Y:S01]  /*1ef0*/  UMOV UR21, 0x40004040 ;  /* 0x4000404000157882 */ /* 0x000fe20000000000 */
[----:B------:R-:W-:Y:S01]  /*1f00*/  UMOV UR18, UR24 ;  /* 0x0000001800127c82 */ /* 0x000fe20008000000 */
[----:B------:R-:W-:Y:S01]  /*1f10*/  UMOV UR19, 0xc0004010 ;  /* 0xc000401000137882 */ /* 0x000fe20000000000 */
[----:B------:R-:W-:Y:S01]  /*1f20*/  UMOV UR36, 0x0 ;  /* 0x0000000000247882 */ /* 0x000fe20000000000 */
[----:B------:R-:W-:Y:S01]  /*1f30*/  UMOV UR37, 0x4108490 ;  /* 0x0410849000257882 */ /* 0x000fe20000000000 */
[----:B------:R-:W-:Y:S01]  /*1f40*/  UMOV UR8, UR8 ;  /* 0x0000000800087c82 */ /* 0x000fe20008000000 */
[----:B------:R2:W-:Y:S01]  /*1f50*/  UTCHMMA gdesc[UR20], gdesc[UR18], tmem[UR29], tmem[UR36], idesc[UR37], !UPT ;  /* 0x00ff2412140075ea */ /* 0x0005e2000f80001d */
[----:B------:R2:W-:Y:S01]  /*1f60*/  UTCBAR [UR8], URZ ;  /* 0x000000ff080073e9 */ /* 0x0005e200080000ff */
[----:B------:R-:W-:-:S02]  /*1f70*/  NOP ;  /* 0x0000000000007918 */ /* 0x000fc40000000000 */
.L_x_13:
[----:B------:R-:W3:Y:S02]  /*1f80*/  SYNCS.PHASECHK.TRANS64.TRYWAIT P3, [UR11+0x2010], RZ ;  /* 0x002010ffff0075a7 */ /* 0x000ee4000806110b */
[----:B---3--:R-:W-:Y:S05]  /*1f90*/  @!P3 BRA `(.L_x_14) ;  /* 0x000000180010b947 */ /* 0x008fea0003800000 */
.L_x_23:
[----:B------:R-:W-:Y:S01]  /*1fa0*/  BAR.SYNC.DEFER_BLOCKING 0x0 ;  /* 0x0000000000007b1d */ /* 0x000fe20000010000 */
[----:B------:R-:W-:-:S05]  /*1fb0*/  SHF.L.U32 R49, R49, 0x1f, RZ ;  /* 0x0000001f31317819 */ /* 0x000fca00000006ff */
[----:B-1----:R-:W-:Y:S01]  /*1fc0*/  LDTM.16dp32bit_t0_t15.x16 R4, tmem[UR13] ;  /* 0x0000000d000479ee */ /* 0x002fe20008a00000 */
[----:B------:R-:W1:Y:S01]  /*1fd0*/  LDTM.16dp32bit_t16_t31.x16 R4, tmem[UR13+0x10] ;  /* 0x0000100d000479ee */ /* 0x000e620008a20000 */
[----:B------:R-:W3:Y:S01]  /*1fe0*/  @!P2 SYNCS.CCTL.IV [UR11+0x2010] ;  /* 0x00201000ff00a9b1 */ /* 0x000ee2000800000b */
[----:B------:R-:W-:Y:S01]  /*1ff0*/  NOP ;  /* 0x0000000000007918 */ /* 0x000fe20000000000 */
[----:B01----:R-:W-:Y:S01]  /*2000*/  FMUL R36, R4, UR38 ;  /* 0x0000002604247c20 */ /* 0x003fe20008400000 */
[----:B------:R-:W-:Y:S01]  /*2010*/  FMUL R51, R5, UR38 ;  /* 0x0000002605337c20 */ /* 0x000fe20008400000 */
[----:B------:R-:W-:-:S05]  /*2020*/  FMUL R48, R6, UR38 ;  /* 0x0000002606307c20 */ /* 0x000fca0008400000 */
[----:B------:R-:W-:Y:S01]  /*2030*/  FMNMX3 R48, R36, R51, R48, !PT ;  /* 0x0000003324307276 */ /* 0x000fe20007800030 */
        /* <DEDUP_REMOVED lines=19> */
[----:B------:R-:W-:-:S04]  /*2170*/  LOP3.LUT R48, R28, 0xff, RZ, 0xc0, !PT ;  /* 0x000000ff1c307812 */ /* 0x000fc800078ec0ff */
[----:B------:R-:W-:Y:S02]  /*2180*/  FMNMX R36, R51, R36, !PT ;  /* 0x0000002433247209 */ /* 0x000fe40007800000 */
[----:B------:R-:W-:-:S03]  /*2190*/  LEA R48, R48, UR11, 0x2 ;  /* 0x0000000b30307c11 */ /* 0x000fc6000f8e10ff */
[----:B------:R-:W0:Y:S02]  /*21a0*/  SHFL.BFLY PT, R51, R36, 0x10, 0x1f ;  /* 0x0e001f0024337f89 */ /* 0x000e2400000e0000 */
[----:B0-----:R-:W-:-:S05]  /*21b0*/  FMNMX R51, R36, R51, !PT ;  /* 0x0000003324337209 */ /* 0x001fca0007800000 */
[----:B---3--:R-:W-:Y:S01]  /*21c0*/  @!P5 STS [R0+0x1000], R51 ;  /* 0x001000330000d388 */ /* 0x008fe20000000800 */
[----:B------:R-:W-:Y:S06]  /*21d0*/  BAR.SYNC.DEFER_BLOCKING 0x0 ;  /* 0x0000000000007b1d */ /* 0x000fec0000010000 */
[----:B------:R-:W0:Y:S04]  /*21e0*/  @!P6 LDS R42, [R48+0x1000] ;  /* 0x00100000302ae984 */ /* 0x000e280000000800 */
[----:B0-----:R-:W0:Y:S02]  /*21f0*/  SHFL.BFLY PT, R53, R42, 0x1, 0x1f ;  /* 0x0c201f002a357f89 */ /* 0x001e2400000e0000 */
[----:B0-----:R-:W-:-:S05]  /*2200*/  FMNMX R53, R42, R53, !PT ;  /* 0x000000352a357209 */ /* 0x001fca0007800000 */
[----:B------:R-:W-:Y:S01]  /*2210*/  @P0 STS [R48+0x1000], R53 ;  /* 0x0010003530000388 */ /* 0x000fe20000000800 */
[----:B------:R-:W-:Y:S06]  /*2220*/  BAR.SYNC.DEFER_BLOCKING 0x0 ;  /* 0x0000000000007b1d */ /* 0x000fec0000010000 */
[----:B------:R-:W0:Y:S02]  /*2230*/  LDS R36, [R29+0x1000] ;  /* 0x001000001d247984 */ /* 0x000e240000000800 */
[----:B0-----:R-:W-:-:S05]  /*2240*/  FMNMX R36, R36, R45, !PT ;  /* 0x0000002d24247209 */ /* 0x001fca0007800000 */
        /* <DEDUP_REMOVED lines=21> */
[--C-:B------:R-:W-:Y:S01]  /*23a0*/  FFMA R14, R14, UR38, -R36.reuse ;  /* 0x000000260e0e7c23 */ /* 0x100fe20008000824 */
[----:B------:R-:W-:Y:S01]  /*23b0*/  FMUL R13, R13, 1.4426950216293334961 ;  /* 0x3fb8aa3b0d0d7820 */ /* 0x000fe20000400000 */
[--C-:B------:R-:W-:Y:S01]  /*23c0*/  FFMA R15, R15, UR38, -R36.reuse ;  /* 0x000000260f0f7c23 */ /* 0x100fe20008000824 */
[--C-:B------:R-:W-:Y:S01]  /*23d0*/  FFMA R16, R16, UR38, -R36.reuse ;  /* 0x0000002610107c23 */ /* 0x100fe20008000824 */
[----:B------:R-:W-:Y:S01]  /*23e0*/  FMUL R11, R14, 1.4426950216293334961 ;  /* 0x3fb8aa3b0e0b7820 */ /* 0x000fe20000400000 */
[----:B------:R-:W1:Y:S01]  /*23f0*/  MUFU.EX2 R50, R50 ;  /* 0x0000003200327308 */ /* 0x000e620000000800 */
[----:B------:R-:W-:Y:S01]  /*2400*/  FMUL R15, R15, 1.4426950216293334961 ;  /* 0x3fb8aa3b0f0f7820 */ /* 0x000fe20000400000 */
[----:B------:R-:W-:Y:S01]  /*2410*/  FMUL R16, R16, 1.4426950216293334961 ;  /* 0x3fb8aa3b10107820 */ /* 0x000fe20000400000 */
[--C-:B------:R-:W-:Y:S01]  /*2420*/  FFMA R17, R17, UR38, -R36.reuse ;  /* 0x0000002611117c23 */ /* 0x100fe20008000824 */
[----:B------:R-:W-:-:S03]  /*2430*/  FFMA R18, R18, UR38, -R36 ;  /* 0x0000002612127c23 */ /* 0x000fc60008000824 */
[----:B------:R-:W-:Y:S01]  /*2440*/  FMUL R17, R17, 1.4426950216293334961 ;  /* 0x3fb8aa3b11117820 */ /* 0x000fe20000400000 */
[----:B------:R-:W3:Y:S01]  /*2450*/  MUFU.EX2 R53, R53 ;  /* 0x0000003500357308 */ /* 0x000ee20000000800 */
[----:B0-----:R-:W-:Y:S01]  /*2460*/  FADD R55, R4, R5 ;  /* 0x0000000504377221 */ /* 0x001fe20000000000 */
[----:B------:R-:W-:-:S06]  /*2470*/  F2FP.BF16.F32.PACK_AB R4, R5, R4 ;  /* 0x000000040504723e */ /* 0x000fcc00000010ff */
[----:B------:R-:W0:Y:S01]  /*2480*/  MUFU.EX2 R6, R6 ;  /* 0x0000000600067308 */ /* 0x000e220000000800 */
[----:B-1----:R-:W-:-:S07]  /*2490*/  FADD R12, R50, R55 ;  /* 0x00000037320c7221 */ /* 0x002fce0000000000 */
[----:B------:R-:W1:Y:S01]  /*24a0*/  MUFU.EX2 R9, R9 ;  /* 0x0000000900097308 */ /* 0x000e620000000800 */
[C---:B---3--:R-:W-:Y:S01]  /*24b0*/  FADD R55, R53.reuse, R12 ;  /* 0x0000000c35377221 */ /* 0x048fe20000000000 */
[----:B------:R-:W-:-:S06]  /*24c0*/  F2FP.BF16.F32.PACK_AB R5, R53, R50 ;  /* 0x000000323505723e */ /* 0x000fcc00000010ff */
[----:B------:R-:W3:Y:S01]  /*24d0*/  MUFU.EX2 R7, R7 ;  /* 0x0000000700077308 */ /* 0x000ee20000000800 */
[----:B0-----:R-:W-:-:S07]  /*24e0*/  FADD R12, R6, R55 ;  /* 0x00000037060c7221 */ /* 0x001fce0000000000 */
[----:B------:R-:W0:Y:S01]  /*24f0*/  MUFU.EX2 R10, R10 ;  /* 0x0000000a000a7308 */ /* 0x000e220000000800 */
[----:B-1----:R-:W-:-:S07]  /*2500*/  FADD R12, R9, R12 ;  /* 0x0000000c090c7221 */ /* 0x002fce0000000000 */
[----:B------:R-:W1:Y:S08]  /*2510*/  MUFU.EX2 R8, R8 ;  /* 0x0000000800087308 */ /* 0x000e700000000800 */
[----:B------:R3:W4:Y:S08]  /*2520*/  MUFU.EX2 R51, R13 ;  /* 0x0000000d00337308 */ /* 0x0007300000000800 */
[----:B------:R-:W5:Y:S01]  /*2530*/  MUFU.EX2 R11, R11 ;  /* 0x0000000b000b7308 */ /* 0x000f620000000800 */
[----:B---3--:R-:W-:Y:S01]  /*2540*/  FADD R13, R7, R12 ;  /* 0x0000000c070d7221 */ /* 0x008fe20000000000 */
[----:B------:R-:W-:-:S04]  /*2550*/  FFMA R12, R19, UR38, -R36 ;  /* 0x00000026130c7c23 */ /* 0x000fc80008000824 */
[----:B------:R-:W-:Y:S02]  /*2560*/  FMUL R12, R12, 1.4426950216293334961 ;  /* 0x3fb8aa3b0c0c7820 */ /* 0x000fe40000400000 */
[----:B------:R0:W3:Y:S08]  /*2570*/  MUFU.EX2 R52, R15 ;  /* 0x0000000f00347308 */ /* 0x0000f00000000800 */
[----:B------:R-:W2:Y:S01]  /*2580*/  MUFU.EX2 R16, R16 ;  /* 0x0000001000107308 */ /* 0x000ea20000000800 */
[----:B0-----:R-:W-:Y:S01]  /*2590*/  FADD R15, R10, R13 ;  /* 0x0000000d0a0f7221 */ /* 0x001fe20000000000 */
[----:B------:R-:W-:-:S03]  /*25a0*/  FMUL R13, R18, 1.4426950216293334961 ;  /* 0x3fb8aa3b120d7820 */ /* 0x000fc60000400000 */
[----:B-1----:R-:W-:-:S03]  /*25b0*/  FADD R14, R8, R15 ;  /* 0x0000000f080e7221 */ /* 0x002fc60000000000 */
[----:B------:R-:W0:Y:S01]  /*25c0*/  MUFU.EX2 R55, R17 ;  /* 0x0000001100377308 */ /* 0x000e220000000800 */
[----:B----4-:R-:W-:Y:S01]  /*25d0*/  FADD R14, R51, R14 ;  /* 0x0000000e330e7221 */ /* 0x010fe20000000000 */
[----:B------:R-:W-:Y:S03]  /*25e0*/  BAR.SYNC.DEFER_BLOCKING 0x0 ;  /* 0x0000000000007b1d */ /* 0x000fe60000010000 */
[----:B-----5:R-:W-:-:S03]  /*25f0*/  FADD R15, R11, R14 ;  /* 0x0000000e0b0f7221 */ /* 0x020fc60000000000 */
[----:B------:R-:W1:Y:S01]  /*2600*/  MUFU.EX2 R19, R13 ;  /* 0x0000000d00137308 */ /* 0x000e620000000800 */
[----:B---3--:R-:W-:-:S04]  /*2610*/  FADD R15, R52, R15 ;  /* 0x0000000f340f7221 */ /* 0x008fc80000000000 */
[----:B--2---:R-:W-:-:S03]  /*2620*/  FADD R14, R16, R15 ;  /* 0x0000000f100e7221 */ /* 0x004fc60000000000 */
[----:B------:R-:W2:Y:S01]  /*2630*/  MUFU.EX2 R18, R12 ;  /* 0x0000000c00127308 */ /* 0x000ea20000000800 */
[----:B0-----:R-:W-:-:S04]  /*2640*/  FADD R14, R55, R14 ;  /* 0x0000000e370e7221 */ /* 0x001fc80000000000 */
[----:B-1----:R-:W-:-:S04]  /*2650*/  FADD R15, R19, R14 ;  /* 0x0000000e130f7221 */ /* 0x002fc80000000000 */
[----:B--2---:R-:W-:-:S05]  /*2660*/  FADD R15, R18, R15 ;  /* 0x0000000f120f7221 */ /* 0x004fca0000000000 */
[----:B------:R-:W0:Y:S02]  /*2670*/  SHFL.BFLY PT, R14, R15, 0x10, 0x1f ;  /* 0x0e001f000f0e7f89 */ /* 0x000e2400000e0000 */
[----:B0-----:R-:W-:-:S05]  /*2680*/  FADD R57, R15, R14 ;  /* 0x0000000e0f397221 */ /* 0x001fca0000000000 */
[----:B------:R-:W-:Y:S01]  /*2690*/  @!P5 STS [R0+0x1000], R57 ;  /* 0x001000390000d388 */ /* 0x000fe20000000800 */
[----:B------:R-:W-:Y:S06]  /*26a0*/  BAR.SYNC.DEFER_BLOCKING 0x0 ;  /* 0x0000000000007b1d */ /* 0x000fec0000010000 */
[----:B------:R-:W0:Y:S04]  /*26b0*/  @!P6 LDS R44, [R48+0x1000] ;  /* 0x00100000302ce984 */ /* 0x000e280000000800 */
[----:B0-----:R-:W0:Y:S02]  /*26c0*/  SHFL.BFLY PT, R13, R44, 0x1, 0x1f ;  /* 0x0c201f002c0d7f89 */ /* 0x001e2400000e0000 */
[----:B0-----:R-:W-:-:S05]  /*26d0*/  FADD R13, R44, R13 ;  /* 0x0000000d2c0d7221 */ /* 0x001fca0000000000 */
[----:B------:R0:W-:Y:S01]  /*26e0*/  @P0 STS [R48+0x1000], R13 ;  /* 0x0010000d30000388 */ /* 0x0001e20000000800 */
[----:B------:R-:W-:Y:S06]  /*26f0*/  BAR.SYNC.DEFER_BLOCKING 0x0 ;  /* 0x0000000000007b1d */ /* 0x000fec0000010000 */
[----:B------:R0:W1:Y:S01]  /*2700*/  LDS R17, [R29+0x1000] ;  /* 0x001000001d117984 */ /* 0x0000620000000800 */
[----:B------:R-:W2:Y:S02]  /*2710*/  SYNCS.PHASECHK.TRANS64.TRYWAIT P3, [UR14], R49 ;  /* 0x00000031ff0075a7 */ /* 0x000ea4000806110e */
[----:B012---:R-:W-:Y:S05]  /*2720*/  @!P3 BRA `(.L_x_15) ;  /* 0x000000100038b947 */ /* 0x007fea0003800000 */
.L_x_24:
[----:B------:R-:W-:-:S04]  /*2730*/  IMAD.WIDE R56, R43, 0x2, R30 ;  /* 0x000000022b387825 */ /* 0x000fc800078e021e */
[C---:B------:R-:W-:Y:S02]  /*2740*/  IMAD.WIDE R12, R43.reuse, 0x2, R22 ;  /* 0x000000022b0c7825 */ /* 0x040fe400078e0216 */
[----:B------:R-:W2:Y:S02]  /*2750*/  LDG.E.U16 R57, desc[UR22][R56.64] ;  /* 0x0000001638397981 */ /* 0x000ea4000c1e1500 */
[C---:B------:R-:W-:Y:S02]  /*2760*/  IMAD.WIDE R48, R43.reuse, 0x2, R20 ;  /* 0x000000022b307825 */ /* 0x040fe400078e0214 */
[----:B------:R-:W3:Y:S02]  /*2770*/  LDG.E.U16 R53, desc[UR22][R12.64] ;  /* 0x000000160c357981 */ /* 0x000ee4000c1e1500 */
[----:B------:R-:W-:Y:S02]  /*2780*/  IMAD.WIDE R14, R43, 0x2, R24 ;  /* 0x000000022b0e7825 */ /* 0x000fe400078e0218 */
[----:B------:R-:W4:Y:S04]  /*2790*/  LDG.E.U16 R48, desc[UR22][R48.64] ;  /* 0x0000001630307981 */ /* 0x000f28000c1e1500 */
[----:B------:R-:W5:Y:S01]  /*27a0*/  LDG.E.U16 R50, desc[UR22][R14.64] ;  /* 0x000000160e327981 */ /* 0x000f62000c1e1500 */
[----:B------:R-:W-:Y:S01]  /*27b0*/  F2FP.BF16.F32.PACK_AB R6, R9, R6 ;  /* 0x000000060906723e */ /* 0x000fe200000010ff */
[----:B------:R-:W-:Y:S01]  /*27c0*/  ULEA UR14, UR27, UR11, 0x3 ;  /* 0x0000000b1b0e7291 */ /* 0x000fe2000f8e18ff */
[----:B------:R-:W-:Y:S01]  /*27d0*/  F2FP.BF16.F32.PACK_AB R7, R10, R7 ;  /* 0x000000070a07723e */ /* 0x000fe200000010ff */
[----:B------:R-:W-:Y:S01]  /*27e0*/  UMOV UR4, UR5 ;  /* 0x0000000500047c82 */ /* 0x000fe20008000000 */
[----:B------:R-:W-:Y:S01]  /*27f0*/  F2FP.BF16.F32.PACK_AB R9, R52, R11 ;  /* 0x0000000b3409723e */ /* 0x000fe200000010ff */
[----:B------:R-:W-:Y:S01]  /*2800*/  UIADD3 UR14, UPT, UPT, UR14, 0x2000, URZ ;  /* 0x000020000e0e7890 */ /* 0x000fe2000fffe0ff */
[----:B------:R-:W-:-:S02]  /*2810*/  F2FP.BF16.F32.PACK_AB R8, R51, R8 ;  /* 0x000000083308723e */ /* 0x000fc400000010ff */
[----:B------:R-:W-:Y:S01]  /*2820*/  F2FP.BF16.F32.PACK_AB R10, R55, R16 ;  /* 0x00000010370a723e */ /* 0x000fe200000010ff */
[----:B------:R-:W-:Y:S01]  /*2830*/  FADD R16, -R36, R45 ;  /* 0x0000002d24107221 */ /* 0x000fe20000000100 */
[----:B------:R-:W-:-:S03]  /*2840*/  F2FP.BF16.F32.PACK_AB R11, R18, R19 ;  /* 0x00000013120b723e */ /* 0x000fc600000010ff */
[----:B------:R-:W-:Y:S01]  /*2850*/  FMUL R16, R16, 1.4426950216293334961 ;  /* 0x3fb8aa3b10107820 */ /* 0x000fe20000400000 */
[----:B------:R-:W-:Y:S01]  /*2860*/  STTM.16dp32bit_t0_t15.x8 tmem[UR17], R4 ;  /* 0x00000004000079ed */ /* 0x000fe20008980011 */
[----:B------:R-:W-:Y:S04]  /*2870*/  STTM.16dp32bit_t16_t31.x8 tmem[UR17+0x8], R4 ;  /* 0x00000804000079ed */ /* 0x000fe800089a0011 */
[----:B------:R-:W0:Y:S01]  /*2880*/  MUFU.EX2 R16, R16 ;  /* 0x0000001000107308 */ /* 0x000e220000000800 */
[----:B--2---:R1:W-:Y:S04]  /*2890*/  STS.U16 [R26+UR11+0x1800], R57 ;  /* 0x001800391a007988 */ /* 0x0043e8000800040b */
[----:B---3--:R1:W-:Y:S04]  /*28a0*/  STS.U16 [R26+UR11+0x1c00], R53 ;  /* 0x001c00351a007988 */ /* 0x0083e8000800040b */
[----:B----4-:R1:W-:Y:S04]  /*28b0*/  STS.U16 [R3+UR11+0x1a00], R48 ;  /* 0x001a003003007988 */ /* 0x0103e8000800040b */
[----:B-----5:R1:W-:Y:S01]  /*28c0*/  STS.U16 [R3+UR11+0x1e00], R50 ;  /* 0x001e003203007988 */ /* 0x0203e2000800040b */
[----:B------:R-:W2:Y:S02]  /*28d0*/  FENCE.VIEW.ASYNC.T ;  /* 0x00000000000073c6 */ /* 0x000ea40000000200 */
[----:B--2---:R-:W-:Y:S06]  /*28e0*/  BAR.SYNC.DEFER_BLOCKING 0x0 ;  /* 0x0000000000007b1d */ /* 0x004fec0000010000 */
[----:B------:R-:W-:Y:S01]  /*28f0*/  LDTM.16dp32bit_t0_t15.x4 R12, tmem[UR12] ;  /* 0x0000000c000c79ee */ /* 0x000fe20008900000 */
[----:B------:R-:W0:Y:S01]  /*2900*/  LDTM.16dp32bit_t16_t31.x4 R12, tmem[UR12+0x4] ;  /* 0x0000040c000c79ee */ /* 0x000e220008920000 */
[----:B------:R-:W-:Y:S01]  /*2910*/  NOP ;  /* 0x0000000000007918 */ /* 0x000fe20000000000 */
[C---:B0-----:R-:W-:Y:S01]  /*2920*/  FMUL R12, R16.reuse, R12 ;  /* 0x0000000c100c7220 */ /* 0x041fe20000400000 */
[C---:B------:R-:W-:Y:S01]  /*2930*/  FMUL R13, R16.reuse, R13 ;  /* 0x0000000d100d7220 */ /* 0x040fe20000400000 */
[C---:B------:R-:W-:Y:S01]  /*2940*/  FMUL R14, R16.reuse, R14 ;  /* 0x0000000e100e7220 */ /* 0x040fe20000400000 */
[----:B------:R-:W-:-:S04]  /*2950*/  FMUL R15, R16, R15 ;  /* 0x0000000f100f7220 */ /* 0x000fc80000400000 */
[----:B------:R1:W-:Y:S01]  /*2960*/  STTM.16dp32bit_t0_t15.x4 tmem[UR12], R12 ;  /* 0x0000000c000079ed */ /* 0x0003e2000890000c */
[----:B------:R1:W-:Y:S01]  /*2970*/  STTM.16dp32bit_t16_t31.x4 tmem[UR12+0x4], R12 ;  /* 0x0000040c000079ed */ /* 0x0003e2000892000c */
[----:B------:R-:W0:Y:S02]  /*2980*/  FENCE.VIEW.ASYNC.T ;  /* 0x00000000000073c6 */ /* 0x000e240000000200 */
[----:B0-----:R-:W-:Y:S06]  /*2990*/  BAR.SYNC.DEFER_BLOCKING 0x0 ;  /* 0x0000000000007b1d */ /* 0x001fec0000010000 */
[----:B------:R0:W-:Y:S06]  /*29a0*/  MEMBAR.ALL.CTA ;  /* 0x0000000000007992 */ /* 0x0001ec0000008000 */
[----:B0-----:R-:W0:Y:S02]  /*29b0*/  FENCE.VIEW.ASYNC.S ;  /* 0x00000000000073c6 */ /* 0x001e240000000000 */
[----:B0-----:R-:W-:Y:S06]  /*29c0*/  BAR.SYNC.DEFER_BLOCKING 0x0 ;  /* 0x0000000000007b1d */ /* 0x001fec0000010000 */
[----:B------:R-:W-:Y:S05]  /*29d0*/  BRA.U UP1, `(.L_x_16) ;  /* 0x0000000101587547 */ /* 0x000fea000b800000 */
[----:B------:R-:W-:Y:S02]  /*29e0*/  UIADD3 UR36, UPT, UPT, UR10, 0x18, URZ ;  /* 0x000000180a247890 */ /* 0x000fe4000fffe0ff */
[----:B------:R-:W-:Y:S02]  /*29f0*/  UIADD3 UR37, UPT, UPT, UR10, 0x20, URZ ;  /* 0x000000200a257890 */ /* 0x000fe4000fffe0ff */
[----:B------:R-:W-:Y:S01]  /*2a00*/  UIADD3 UR39, UPT, UPT, UR10, 0x28, URZ ;  /* 0x000000280a277890 */ /* 0x000fe2000fffe0ff */
[----:B------:R-:W-:Y:S01]  /*2a10*/  UMOV UR20, 0x0 ;  /* 0x0000000000147882 */ /* 0x000fe20000000000 */
[----:B------:R-:W-:Y:S01]  /*2a20*/  UMOV UR21, 0x4040490 ;  /* 0x0404049000157882 */ /* 0x000fe20000000000 */
[----:B------:R-:W-:Y:S01]  /*2a30*/  UMOV UR18, UR25 ;  /* 0x0000001900127c82 */ /* 0x000fe20008000000 */
[----:B------:R-:W-:Y:S01]  /*2a40*/  UMOV UR19, 0x40004040 ;  /* 0x4000404000137882 */ /* 0x000fe20000000000 */
[----:B------:R-:W-:Y:S01]  /*2a50*/  UMOV UR40, 0x0 ;  /* 0x0000000000287882 */ /* 0x000fe20000000000 */
[----:B------:R-:W-:Y:S01]  /*2a60*/  UMOV UR41, 0x4040490 ;  /* 0x0404049000297882 */ /* 0x000fe20000000000 */
[----:B------:R-:W-:Y:S01]  /*2a70*/  UMOV UR42, 0x0 ;  /* 0x00000000002a7882 */ /* 0x000fe20000000000 */
[----:B------:R-:W-:Y:S01]  /*2a80*/  UMOV UR43, 0x4040490 ;  /* 0x04040490002b7882 */ /* 0x000fe20000000000 */
[----:B------:R-:W-:Y:S01]  /*2a90*/  UMOV UR8, UR14 ;  /* 0x0000000e00087c82 */ /* 0x000fe20008000000 */
[----:B------:R-:W-:Y:S01]  /*2aa0*/  UMOV UR9, URZ ;  /* 0x000000ff00097c82 */ /* 0x000fe20008000000 */
[----:B------:R0:W-:Y:S01]  /*2ab0*/  UTCHMMA tmem[UR15], gdesc[UR18], tmem[UR10], tmem[UR20], idesc[UR21], UPT ;  /* 0x00ff14120f0079ea */ /* 0x0001e2000b80000a */
        /* <DEDUP_REMOVED lines=8> */
.L_x_16:
[----:B------:R-:W-:Y:S01]  /*2b40*/  UIADD3 UR27, UPT, UPT, UR27, 0x1, URZ ;  /* 0x000000011b1b7890 */ /* 0x000fe2000fffe0ff */
[----:B------:R-:W-:Y:S01]  /*2b50*/  FFMA R40, R16, R40, R17 ;  /* 0x0000002810287223 */ /* 0x000fe20000000011 */
[----:B------:R-:W-:Y:S01]  /*2b60*/  UIADD3 UR6, UPT, UPT, UR6, 0x40, URZ ;  /* 0x0000004006067890 */ /* 0x000fe2000fffe0ff */
[----:B------:R-:W-:Y:S01]  /*2b70*/  VIADD R43, R43, UR26 ;  /* 0x0000001a2b2b7c36 */ /* 0x000fe20008000000 */
[----:B------:R-:W-:Y:S01]  /*2b80*/  UISETP.GT.AND UP2, UPT, UR27, 0x1, UPT ;  /* 0x000000011b00788c */ /* 0x000fe2000bf44270 */
[----:B------:R-:W-:Y:S01]  /*2b90*/  IADD3 R41, PT, PT, R37, R41, RZ ;  /* 0x0000002925297210 */ /* 0x000fe20007ffe0ff */
[----:B------:R-:W-:Y:S01]  /*2ba0*/  IMAD.U32 R49, RZ, RZ, UR4 ;  /* 0x00000004ff317e24 */ /* 0x000fe2000f8e00ff */
[----:B------:R-:W-:Y:S01]  /*2bb0*/  MOV R45, R36 ;  /* 0x00000024002d7202 */ /* 0x000fe20000000f00 */
[----:B0-----:R-:W-:Y:S02]  /*2bc0*/  USEL UR5, URZ, 0x1, !UP2 ;  /* 0x00000001ff057887 */ /* 0x001fe4000d000000 */
[----:B------:R-:W-:-:S02]  /*2bd0*/  USEL UR27, UR27, URZ, !UP2 ;  /* 0x000000ff1b1b7287 */ /* 0x000fc4000d000000 */
[----:B------:R-:W-:Y:S02]  /*2be0*/  UISETP.GE.AND UP2, UPT, UR6, UR16, UPT ;  /* 0x000000100600728c */ /* 0x000fe4000bf46270 */
[----:B------:R-:W-:-:S07]  /*2bf0*/  ULOP3.LUT UR5, UR4, UR5, URZ, 0x3c, !UPT ;  /* 0x0000000504057292 */ /* 0x000fce000f8e3cff */
[----:B------:R-:W-:Y:S05]  /*2c00*/  BRA.U !UP2, `(.L_x_17) ;  /* 0xfffffff10a507547 */ /* 0x000fea000b83ffff */
.L_x_12:
[----:B------:R-:W2:Y:S01]  /*2c10*/  LDCU UR5, c[0x0][0x3f0] ;  /* 0x00007e00ff0577ac */ /* 0x000ea20008000800 */
[C---:B------:R-:W-:Y:S01]  /*2c20*/  FMUL R0, R40.reuse, 8388608 ;  /* 0x4b00000028007820 */ /* 0x040fe20000400000 */
[----:B------:R-:W-:Y:S01]  /*2c30*/  FSETP.GEU.AND P4, PT, R40, 1.175494350822287508e-38, PT ;  /* 0x008000002800780b */ /* 0x000fe20003f8e000 */
[----:B------:R-:W-:Y:S01]  /*2c40*/  IMAD.MOV.U32 R17, RZ, RZ, 0x3dc6b27f ;  /* 0x3dc6b27fff117424 */ /* 0x000fe200078e00ff */
[----:B------:R-:W-:Y:S02]  /*2c50*/  SHF.R.S32.HI R10, RZ, 0x5, R28 ;  /* 0x00000005ff0a7819 */ /* 0x000fe4000001141c */
[----:B------:R-:W-:Y:S02]  /*2c60*/  SHF.L.U32 R9, R28, 0x2, RZ ;  /* 0x000000021c097819 */ /* 0x000fe400000006ff */
[C---:B------:R-:W-:Y:S02]  /*2c70*/  FSETP.GEU.AND P5, PT, |R40|.reuse, 1.175494350822287508e-38, PT ;  /* 0x008000002800780b */ /* 0x040fe40003fae200 */
[----:B------:R-:W-:-:S02]  /*2c80*/  FSETP.GT.AND P3, PT, |R40|, 8.50705917302346158658e+37, PT ;  /* 0x7e8000002800780b */ /* 0x000fc40003f64200 */
[----:B------:R-:W-:Y:S02]  /*2c90*/  LOP3.LUT R2, R28, 0x40, RZ, 0xc0, !PT ;  /* 0x000000401c027812 */ /* 0x000fe400078ec0ff */
[----:B-1----:R-:W-:Y:S02]  /*2ca0*/  SHF.R.S32.HI R12, RZ, 0x4, R28 ;  /* 0x00000004ff0c7819 */ /* 0x002fe4000001141c */
[----:B------:R-:W-:Y:S01]  /*2cb0*/  FSEL R0, R0, R40, !P4 ;  /* 0x0000002800007208 */ /* 0x000fe20006000000 */
[----:B--2---:R-:W-:-:S09]  /*2cc0*/  UISETP.GE.AND UP0, UPT, UR5, 0x1, UPT ;  /* 0x000000010500788c */ /* 0x004fd2000bf06270 */
[----:B------:R-:W-:Y:S05]  /*2cd0*/  BRA.U !UP0, `(.L_x_18) ;  /* 0x0000000108107547 */ /* 0x000fea000b800000 */
[----:B------:R-:W-:-:S06]  /*2ce0*/  USHF.L.U32 UR4, UR4, 0x1f, URZ ;  /* 0x0000001f04047899 */ /* 0x000fcc00080006ff */
[----:B0-----:R-:W-:-:S04]  /*2cf0*/  IMAD.U32 R3, RZ, RZ, UR4 ;  /* 0x00000004ff037e24 */ /* 0x001fc8000f8e00ff */
[----:B------:R-:W0:Y:S02]  /*2d00*/  SYNCS.PHASECHK.TRANS64.TRYWAIT P0, [UR14], R3 ;  /* 0x00000003ff0075a7 */ /* 0x000e24000800110e */
[----:B0-----:R-:W-:Y:S05]  /*2d10*/  @!P0 BRA `(.L_x_19) ;  /* 0x0000000800c88947 */ /* 0x001fea0003800000 */
.L_x_18:
[----:B------:R-:W-:Y:S01]  /*2d20*/  BAR.SYNC.DEFER_BLOCKING 0x0 ;  /* 0x0000000000007b1d */ /* 0x000fe20000010000 */
[----:B------:R-:W-:Y:S01]  /*2d30*/  @P3 FMUL R40, R40, 0.25 ;  /* 0x3e80000028283820 */ /* 0x000fe20000400000 */
[----:B------:R-:W-:Y:S01]  /*2d40*/  SGXT R10, R10, 0x1 ;  /* 0x000000010a0a781a */ /* 0x000fe20000000200 */
[----:B0-----:R-:W-:Y:S01]  /*2d50*/  VIADD R3, R0, 0xc0cafb0d ;  /* 0xc0cafb0d00037836 */ /* 0x001fe20000000000 */
[----:B------:R-:W-:Y:S01]  /*2d60*/  SGXT R12, R12, 0x1 ;  /* 0x000000010c0c781a */ /* 0x000fe20000000200 */
[----:B------:R-:W-:Y:S01]  /*2d70*/  @!P5 FMUL R40, R40, 16777216 ;  /* 0x4b8000002828d820 */ /* 0x000fe20000400000 */
[----:B------:R-:W-:Y:S01]  /*2d80*/  SHF.L.U32 R13, R28, 0x1, RZ ;  /* 0x000000011c0d7819 */ /* 0x000fe200000006ff */
[----:B------:R-:W0:Y:S01]  /*2d90*/  LDCU.64 UR4, c[0x0][0x3e0] ;  /* 0x00007c00ff0477ac */ /* 0x000e220008000a00 */
[----:B------:R-:W-:Y:S01]  /*2da0*/  LOP3.LUT R14, R12, 0x440, RZ, 0xc0, !PT ;  /* 0x000004400c0e7812 */ /* 0x000fe200078ec0ff */
[----:B------:R-:W1:Y:S01]  /*2db0*/  LDC R23, c[0x0][0x3e8] ;  /* 0x0000fa00ff177b82 */ /* 0x000e620000000800 */
[----:B------:R-:W-:-:S02]  /*2dc0*/  LOP3.LUT R12, R10, 0x440, RZ, 0xc0, !PT ;  /* 0x000004400a0c7812 */ /* 0x000fc400078ec0ff */
[----:B------:R-:W2:Y:S01]  /*2dd0*/  MUFU.RCP R10, R40 ;  /* 0x00000028000a7308 */ /* 0x000ea20000001000 */
[----:B------:R-:W-:Y:S02]  /*2de0*/  LOP3.LUT R13, R13, 0x100, RZ, 0xc0, !PT ;  /* 0x000001000d0d7812 */ /* 0x000fe400078ec0ff */
[----:B------:R-:W-:Y:S02]  /*2df0*/  LOP3.LUT R3, R3, 0xff800000, RZ, 0xc0, !PT ;  /* 0xff80000003037812 */ /* 0x000fe400078ec0ff */
[----:B------:R-:W-:Y:S02]  /*2e00*/  LOP3.LUT R11, R9, 0xbc, RZ, 0xc0, !PT ;  /* 0x000000bc090b7812 */ /* 0x000fe400078ec0ff */
[----:B------:R-:W-:Y:S02]  /*2e10*/  LEA.HI R13, R2, R13, RZ, 0x1b ;  /* 0x0000000d020d7211 */ /* 0x000fe400078fd8ff */
[----:B------:R-:W-:Y:S02]  /*2e20*/  IADD3 R8, PT, PT, R0, -R3, RZ ;  /* 0x8000000300087210 */ /* 0x000fe40007ffe0ff */
[----:B------:R-:W-:Y:S01]  /*2e30*/  IADD3 R15, PT, PT, R14, R13, R11 ;  /* 0x0000000d0e0f7210 */ /* 0x000fe20007ffe00b */
[----:B------:R-:W4:Y:S02]  /*2e40*/  @!P2 SYNCS.CCTL.IV [UR11+0x2000] ;  /* 0x00200000ff00a9b1 */ /* 0x000f24000800000b */
[----:B----4-:R-:W-:Y:S01]  /*2e50*/  BAR.SYNC.DEFER_BLOCKING 0x0 ;  /* 0x0000000000007b1d */ /* 0x010fe20000010000 */
[----:B------:R-:W-:Y:S01]  /*2e60*/  LOP3.LUT R13, R12, 0x27c, R9, 0x78, !PT ;  /* 0x0000027c0c0d7812 */ /* 0x000fe200078e7809 */
[----:B------:R-:W-:Y:S01]  /*2e70*/  FADD R8, R8, -1 ;  /* 0xbf80000008087421 */ /* 0x000fe20000000000 */
[----:B------:R-:W-:Y:S01]  /*2e80*/  LEA R14, R2, UR11, 0x1 ;  /* 0x0000000b020e7c11 */ /* 0x000fe2000f8e08ff */
[----:B0-----:R-:W-:Y:S01]  /*2e90*/  UIMAD UR4, UR7, UR4, URZ ;  /* 0x00000004070472a4 */ /* 0x001fe2000f8e02ff */
[----:B------:R-:W-:Y:S01]  /*2ea0*/  FSEL R2, RZ, -23, P4 ;  /* 0xc1b80000ff027808 */ /* 0x000fe20002000000 */
[----:B------:R-:W-:Y:S01]  /*2eb0*/  FFMA.FTZ R9, R8, R17, -0.16845393180847167969 ;  /* 0xbe2c7f3008097423 */ /* 0x000fe20000010011 */
[----:B------:R-:W-:Y:S01]  /*2ec0*/  I2FP.F32.S32 R3, R3 ;  /* 0x0000000300037245 */ /* 0x000fe20000201400 */
[----:B---3--:R-:W-:Y:S01]  /*2ed0*/  LDTM.16dp32bit_t0_t15.x4 R4, tmem[UR12] ;  /* 0x0000000c000479ee */ /* 0x008fe20008900000 */
[----:B------:R-:W0:Y:S01]  /*2ee0*/  LDTM.16dp32bit_t16_t31.x4 R4, tmem[UR12+0x4] ;  /* 0x0000040c000479ee */ /* 0x000e220008920000 */
[----:B------:R-:W-:-:S02]  /*2ef0*/  IMAD.IADD R13, R13, 0x1, R14 ;  /* 0x000000010d0d7824 */ /* 0x000fc400078e020e */
[----:B------:R-:W-:Y:S01]  /*2f00*/  FFMA.FTZ R9, R8, R9, 0.1716887056827545166 ;  /* 0x3e2fcf2a08097423 */ /* 0x000fe20000010009 */
[----:B------:R-:W-:Y:S02]  /*2f10*/  SHF.R.U32.HI R16, RZ, 0x6, R28 ;  /* 0x00000006ff107819 */ /* 0x000fe4000001161c */
[----:B------:R-:W-:Y:S01]  /*2f20*/  ISETP.GE.U32.AND P0, PT, R0, 0x7f800000, PT ;  /* 0x7f8000000000780c */ /* 0x000fe20003f06070 */
[----:B------:R-:W-:Y:S01]  /*2f30*/  FFMA.FTZ R9, R8, R9, -0.17900948226451873779 ;  /* 0xbe374e4308097423 */ /* 0x000fe20000010009 */
[----:B------:R-:W-:Y:S02]  /*2f40*/  SGXT.U32 R16, R16, 0x2 ;  /* 0x000000021010781a */ /* 0x000fe40000000000 */
[----:B------:R-:W-:Y:S01]  /*2f50*/  SHF.L.U32 R14, R28, 0x4, RZ ;  /* 0x000000041c0e7819 */ /* 0x000fe200000006ff */
[----:B------:R-:W-:-:S03]  /*2f60*/  FFMA.FTZ R9, R8, R9, 0.20512372255325317383 ;  /* 0x3e520bf408097423 */ /* 0x000fc60000010009 */
[----:B------:R-:W-:Y:S01]  /*2f70*/  LOP3.LUT R14, R14, 0x30, RZ, 0xc0, !PT ;  /* 0x000000300e0e7812 */ /* 0x000fe200078ec0ff */
[C---:B------:R-:W-:Y:S01]  /*2f80*/  FFMA.FTZ R9, R8.reuse, R9, -0.24046532809734344482 ;  /* 0xbe763c8b08097423 */ /* 0x040fe20000010009 */
[----:B------:R-:W3:Y:S01]  /*2f90*/  @!P2 SYNCS.CCTL.IV [UR11+0x2008] ;  /* 0x00200800ff00a9b1 */ /* 0x000ee2000800000b */
[----:B------:R-:W-:Y:S02]  /*2fa0*/  NOP ;  /* 0x0000000000007918 */ /* 0x000fe40000000000 */
[----:B------:R-:W-:Y:S01]  /*2fb0*/  FFMA.FTZ R9, R8, R9, 0.28857114911079406738 ;  /* 0x3e93bf9908097423 */ /* 0x000fe20000010009 */
[----:B------:R-:W-:-:S03]  /*2fc0*/  FSETP.NEU.AND P2, PT, R0, RZ, PT ;  /* 0x000000ff0000720b */ /* 0x000fc60003f4d000 */
[----:B------:R-:W-:Y:S01]  /*2fd0*/  FFMA.FTZ R9, R8, R9, -0.36067417263984680176 ;  /* 0xbeb8aa4908097423 */ /* 0x000fe20000010009 */
[----:B0-----:R-:W-:Y:S01]  /*2fe0*/  @P3 FMUL R4, R4, 0.25 ;  /* 0x3e80000004043820 */ /* 0x001fe20000400000 */
[----:B------:R-:W-:Y:S01]  /*2ff0*/  @P3 FMUL R5, R5, 0.25 ;  /* 0x3e80000005053820 */ /* 0x000fe20000400000 */
[----:B------:R-:W-:Y:S01]  /*3000*/  @P3 FMUL R6, R6, 0.25 ;  /* 0x3e80000006063820 */ /* 0x000fe20000400000 */
[----:B------:R-:W-:Y:S01]  /*3010*/  @P3 FMUL R7, R7, 0.25 ;  /* 0x3e80000007073820 */ /* 0x000fe20000400000 */
[----:B------:R-:W-:Y:S01]  /*3020*/  @!P5 FMUL R4, R4, 16777216 ;  /* 0x4b8000000404d820 */ /* 0x000fe20000400000 */
[----:B------:R-:W-:Y:S01]  /*3030*/  @!P5 FMUL R5, R5, 16777216 ;  /* 0x4b8000000505d820 */ /* 0x000fe20000400000 */
[----:B------:R-:W-:Y:S01]  /*3040*/  @!P5 FMUL R6, R6, 16777216 ;  /* 0x4b8000000606d820 */ /* 0x000fe20000400000 */
[----:B------:R-:W-:Y:S01]  /*3050*/  @!P5 FMUL R7, R7, 16777216 ;  /* 0x4b8000000707d820 */ /* 0x000fe20000400000 */
[C---:B--2---:R-:W-:Y:S01]  /*3060*/  FMUL R11, R10.reuse, R4 ;  /* 0x000000040a0b7220 */ /* 0x044fe20000400000 */
[C---:B------:R-:W-:Y:S01]  /*3070*/  FMUL R12, R10.reuse, R5 ;  /* 0x000000050a0c7220 */ /* 0x040fe20000400000 */
[C---:B------:R-:W-:Y:S01]  /*3080*/  FMUL R6, R10.reuse, R6 ;  /* 0x000000060a067220 */ /* 0x040fe20000400000 */
[----:B------:R-:W-:Y:S01]  /*3090*/  FMUL R7, R10, R7 ;  /* 0x000000070a077220 */ /* 0x000fe20000400000 */
[----:B------:R-:W-:Y:S01]  /*30a0*/  FFMA.FTZ R4, R3, 1.1920928955078125e-07, R2 ;  /* 0x3400000003047823 */ /* 0x000fe20000010002 */
[----:B------:R-:W-:Y:S01]  /*30b0*/  LOP3.LUT R10, R15, 0x40, RZ, 0x3c, !PT ;  /* 0x000000400f0a7812 */ /* 0x000fe200078e3cff */
[----:B------:R-:W0:Y:S01]  /*30c0*/  LDC.64 R2, c[0x0][0x398] ;  /* 0x0000e600ff027b82 */ /* 0x000e220000000a00 */
[----:B------:R-:W-:Y:S01]  /*30d0*/  F2FP.BF16.F32.PACK_AB R11, R12, R11 ;  /* 0x0000000b0c0b723e */ /* 0x000fe200000010ff */
[C---:B------:R-:W-:Y:S01]  /*30e0*/  FFMA.FTZ R9, R8.reuse, R9, 0.48089820146560668945 ;  /* 0x3ef6384a08097423 */ /* 0x040fe20000010009 */
[----:B------:R-:W-:Y:S01]  /*30f0*/  F2FP.BF16.F32.PACK_AB R6, R7, R6 ;  /* 0x000000060706723e */ /* 0x000fe200000010ff */
[----:B------:R-:W-:Y:S01]  /*3100*/  IMAD R5, R27, UR5, RZ ;  /* 0x000000051b057c24 */ /* 0x000fe2000f8e02ff */
[----:B------:R-:W-:Y:S01]  /*3110*/  SHF.R.U32.HI R7, RZ, 0x2, R28 ;  /* 0x00000002ff077819 */ /* 0x000fe2000001161c */
[----:B---3--:R-:W-:Y:S01]  /*3120*/  STS [R13], R11 ;  /* 0x0000000b0d007388 */ /* 0x008fe20000000800 */
[C---:B------:R-:W-:Y:S01]  /*3130*/  FFMA.FTZ R9, R8.reuse, R9, -0.72134751081466674805 ;  /* 0xbf38aa3b08097423 */ /* 0x040fe20000010009 */
[----:B------:R-:W-:Y:S01]  /*3140*/  USHF.L.U32 UR5, UR4, 0x1, URZ ;  /* 0x0000000104057899 */ /* 0x000fe200080006ff */
[----:B------:R-:W-:Y:S01]  /*3150*/  LOP3.LUT R7, R7, 0x38, RZ, 0xc0, !PT ;  /* 0x0000003807077812 */ /* 0x000fe200078ec0ff */
[----:B------:R2:W-:Y:S01]  /*3160*/  STS [R13+0x100], R6 ;  /* 0x000100060d007388 */ /* 0x0005e20000000800 */
[----:B------:R-:W-:-:S02]  /*3170*/  FMUL R9, R8, R9 ;  /* 0x0000000908097220 */ /* 0x000fc40000400000 */
[----:B------:R-:W-:Y:S01]  /*3180*/  LOP3.LUT R12, R7, 0x1f, R28, 0xf8, !PT ;  /* 0x0000001f070c7812 */ /* 0x000fe200078ef81c */
[----:B------:R-:W-:Y:S01]  /*3190*/  BAR.SYNC.DEFER_BLOCKING 0x0 ;  /* 0x0000000000007b1d */ /* 0x000fe20000010000 */
[----:B------:R-:W-:Y:S01]  /*31a0*/  FMUL R9, R8, R9 ;  /* 0x0000000908097220 */ /* 0x000fe20000400000 */
[----:B------:R-:W-:Y:S02]  /*31b0*/  SHF.L.U32 R7, R5, 0x1, RZ ;  /* 0x0000000105077819 */ /* 0x000fe400000006ff */
[----:B------:R-:W-:Y:S01]  /*31c0*/  LOP3.LUT R28, R28, 0xff, RZ, 0xc0, !PT ;  /* 0x000000ff1c1c7812 */ /* 0x000fe200078ec0ff */
[----:B------:R-:W-:Y:S01]  /*31d0*/  FFMA.FTZ R9, R8, 1.4426950216293334961, R9 ;  /* 0x3fb8aa3b08097823 */ /* 0x000fe20000010009 */
[C---:B--2---:R-:W-:Y:S01]  /*31e0*/  IMAD.SHL.U32 R6, R12.reuse, 0x8, RZ ;  /* 0x000000080c067824 */ /* 0x044fe200078e00ff */
[----:B------:R-:W-:Y:S02]  /*31f0*/  SHF.L.U32 R12, R12, 0x4, RZ ;  /* 0x000000040c0c7819 */ /* 0x000fe400000006ff */
[----:B------:R-:W-:Y:S01]  /*3200*/  FADD R4, R4, R9 ;  /* 0x0000000904047221 */ /* 0x000fe20000000000 */
[----:B0-----:R-:W-:Y:S01]  /*3210*/  IADD3 R8, P3, P4, R7, UR5, R2 ;  /* 0x0000000507087c10 */ /* 0x001fe2000fc7e002 */
[----:B------:R-:W-:Y:S01]  /*3220*/  @P0 IMAD.MOV.U32 R9, RZ, RZ, 0x7f800000 ;  /* 0x7f800000ff090424 */ /* 0x000fe200078e00ff */
[----:B------:R-:W-:Y:S01]  /*3230*/  LOP3.LUT R21, R6, 0xc0, RZ, 0xc0, !PT ;  /* 0x000000c006157812 */ /* 0x000fe200078ec0ff */
[----:B-1----:R-:W-:Y:S01]  /*3240*/  IMAD R6, R16, R23, RZ ;  /* 0x0000001710067224 */ /* 0x002fe200078e02ff */
[----:B------:R-:W-:Y:S01]  /*3250*/  UIMAD.WIDE UR4, UR4, 0x2, URZ ;  /* 0x00000002040478a5 */ /* 0x000fe2000f8e02ff */
[----:B------:R-:W-:-:S04]  /*3260*/  IMAD.HI R2, R5, 0x2, RZ ;  /* 0x0000000205027827 */ /* 0x000fc800078e02ff */
[----:B------:R-:W-:Y:S01]  /*3270*/  @P0 FFMA.FTZ R4, R0, R9, +INF ;  /* 0x7f80000000040423 */ /* 0x000fe20000010009 */
[----:B------:R-:W-:Y:S02]  /*3280*/  IADD3 R21, PT, PT, R21, UR11, R14 ;  /* 0x0000000b15157c10 */ /* 0x000fe4000fffe00e */
[C---:B------:R-:W-:Y:S02]  /*3290*/  LEA R7, R23.reuse, R6, 0x2 ;  /* 0x0000000617077211 */ /* 0x040fe400078e10ff */
[----:B------:R-:W-:Y:S02]  /*32a0*/  FSEL R5, R4, -INF , P2 ;  /* 0xff80000004057808 */ /* 0x000fe40001000000 */
[----:B------:R-:W-:Y:S01]  /*32b0*/  LEA R0, R23, R7, 0x2 ;  /* 0x0000000717007211 */ /* 0x000fe200078e10ff */
[----:B------:R-:W0:Y:S01]  /*32c0*/  LDS.U16 R11, [R15+UR11] ;  /* 0x0000000b0f0b7984 */ /* 0x000e220008000400 */
[----:B------:R-:W-:Y:S01]  /*32d0*/  LEA R4, P2, R7, R8, 0x1 ;  /* 0x0000000807047211 */ /* 0x000fe200078408ff */
[----:B------:R-:W-:Y:S01]  /*32e0*/  FFMA R36, R5, 0.69314718246459960938, R36 ;  /* 0x3f31721805247823 */ /* 0x000fe20000000024 */
[----:B------:R-:W-:Y:S01]  /*32f0*/  LOP3.LUT R12, R12, 0xf0, RZ, 0xc0, !PT ;  /* 0x000000f00c0c7812 */ /* 0x000fe200078ec0ff */
[----:B------:R-:W1:Y:S01]  /*3300*/  LDS.U16 R17, [R10+UR11] ;  /* 0x0000000b0a117984 */ /* 0x000e620008000400 */
[----:B------:R-:W-:Y:S01]  /*3310*/  IMAD R9, R23, 0x4, R0 ;  /* 0x0000000417097824 */ /* 0x000fe200078e0200 */
[----:B------:R-:W2:Y:S02]  /*3320*/  LDCU UR4, c[0x0][0x3ec] ;  /* 0x00007d80ff0477ac */ /* 0x000ea40008000800 */
[----:B------:R-:W3:Y:S04]  /*3330*/  LDS.U16 R13, [R15+UR11+0x200] ;  /* 0x0002000b0f0d7984 */ /* 0x000ee80008000400 */
[----:B------:R4:W5:Y:S02]  /*3340*/  LDS.U16 R19, [R10+UR11+0x200] ;  /* 0x0002000b0a137984 */ /* 0x0009640008000400 */
[----:B----4-:R-:W-:-:S02]  /*3350*/  IADD3.X R10, PT, PT, R2, UR5, R3, P3, P4 ;  /* 0x00000005020a7c10 */ /* 0x010fc40009fe8403 */
[C---:B------:R-:W-:Y:S02]  /*3360*/  LEA R2, P0, R6.reuse, R8, 0x1 ;  /* 0x0000000806027211 */ /* 0x040fe400078008ff */
[-C--:B------:R-:W-:Y:S01]  /*3370*/  LEA.HI.X.SX32 R5, R7, R10.reuse, 0x1, P2 ;  /* 0x0000000a07057211 */ /* 0x080fe200010f0eff */
[----:B--2---:R-:W-:Y:S01]  /*3380*/  UIMAD UR4, UR7, UR4, URZ ;  /* 0x00000004070472a4 */ /* 0x004fe2000f8e02ff */
[----:B------:R-:W-:Y:S02]  /*3390*/  LEA.HI.X.SX32 R3, R6, R10, 0x1, P0 ;  /* 0x0000000a06037211 */ /* 0x000fe400000f0eff */
[CC--:B------:R-:W-:Y:S01]  /*33a0*/  LEA R6, P0, R0.reuse, R8.reuse, 0x1 ;  /* 0x0000000800067211 */ /* 0x0c0fe200078008ff */
[----:B------:R-:W-:Y:S01]  /*33b0*/  USHF.L.U32 UR6, UR4, 0x2, URZ ;  /* 0x0000000204067899 */ /* 0x000fe200080006ff */
[----:B------:R-:W-:Y:S01]  /*33c0*/  LEA R8, P3, R9, R8, 0x1 ;  /* 0x0000000809087211 */ /* 0x000fe200078608ff */
[----:B------:R-:W-:Y:S01]  /*33d0*/  UIMAD.WIDE UR4, UR4, 0x4, URZ ;  /* 0x00000004040478a5 */ /* 0x000fe2000f8e02ff */
[-C--:B------:R-:W-:Y:S01]  /*33e0*/  LEA.HI.X.SX32 R7, R0, R10.reuse, 0x1, P0 ;  /* 0x0000000a00077211 */ /* 0x080fe200000f0eff */
[----:B------:R-:W-:Y:S01]  /*33f0*/  IMAD.HI R0, R27, 0x4, RZ ;  /* 0x000000041b007827 */ /* 0x000fe200078e02ff */
[----:B------:R-:W-:-:S02]  /*3400*/  LEA.HI.X.SX32 R9, R9, R10, 0x1, P3 ;  /* 0x0000000a09097211 */ /* 0x000fc400018f0eff */
[----:B------:R-:W-:Y:S01]  /*3410*/  ISETP.GE.U32.AND P0, PT, R28, 0x40, PT ;  /* 0x000000401c00780c */ /* 0x000fe20003f06070 */
[----:B0-----:R0:W-:Y:S04]  /*3420*/  STG.E.U16 desc[UR22][R2.64], R11 ;  /* 0x0000000b02007986 */ /* 0x0011e8000c101516 */
[----:B-1----:R-:W-:Y:S04]  /*3430*/  STG.E.U16 desc[UR22][R4.64], R17 ;  /* 0x0000001104007986 */ /* 0x002fe8000c101516 */
[----:B---3--:R-:W-:Y:S04]  /*3440*/  STG.E.U16 desc[UR22][R6.64], R13 ;  /* 0x0000000d06007986 */ /* 0x008fe8000c101516 */
[----:B-----5:R-:W-:Y:S01]  /*3450*/  STG.E.U16 desc[UR22][R8.64], R19 ;  /* 0x0000001308007986 */ /* 0x020fe2000c101516 */
[----:B0-----:R-:W0:Y:S01]  /*3460*/  LDC.64 R10, c[0x0][0x3a0] ;  /* 0x0000e800ff0a7b82 */ /* 0x001e220000000a00 */
[----:B------:R-:W-:-:S07]  /*3470*/  SHF.L.U32 R3, R27, 0x2, RZ ;  /* 0x000000021b037819 */ /* 0x000fce00000006ff */
[----:B------:R-:W-:Y:S01]  /*3480*/  BAR.SYNC.DEFER_BLOCKING 0x0 ;  /* 0x0000000000007b1d */ /* 0x000fe20000010000 */
[----:B0-----:R-:W-:-:S05]  /*3490*/  IADD3 R2, P2, P3, R3, UR6, R10 ;  /* 0x0000000603027c10 */ /* 0x001fca000fb5e00a */
[----:B------:R-:W-:Y:S01]  /*34a0*/  STSM.16.M88 [R21], R36 ;  /* 0x0000002415007844 */ /* 0x000fe20000000000 */
[----:B------:R-:W-:Y:S01]  /*34b0*/  IADD3.X R3, PT, PT, R0, UR5, R11, P2, P3 ;  /* 0x0000000500037c10 */ /* 0x000fe200097e640b */
[----:B------:R-:W-:Y:S06]  /*34c0*/  BAR.SYNC.DEFER_BLOCKING 0x0 ;  /* 0x0000000000007b1d */ /* 0x000fec0000010000 */
[----:B------:R-:W0:Y:S04]  /*34d0*/  LDSM.16.M88 R15, [R12+UR11] ;  /* 0x0000000b0c0f783b */ /* 0x000e280008000000 */
[----:B0-----:R0:W-:Y:S01]  /*34e0*/  @!P0 STG.E desc[UR22][R2.64], R15 ;  /* 0x0000000f02008986 */ /* 0x0011e2000c101916 */
[----:B------:R-:W-:Y:S06]  /*34f0*/  BAR.SYNC.DEFER_BLOCKING 0x0 ;  /* 0x0000000000007b1d */ /* 0x000fec0000010000 */
[----:B------:R-:W-:Y:S05]  /*3500*/  @P1 BRA `(.L_x_20) ;  /* 0x0000000000a01947 */ /* 0x000fea0003800000 */
[----:B------:R-:W1:Y:S01]  /*3510*/  S2UR UR5, SR_CgaCtaId ;  /* 0x00000000000579c3 */ /* 0x000e620000008800 */
[----:B------:R-:W-:Y:S01]  /*3520*/  NOP ;  /* 0x0000000000007918 */ /* 0x000fe20000000000 */
[----:B------:R-:W-:Y:S01]  /*3530*/  UMOV UR4, 0x50 ;  /* 0x0000005000047882 */ /* 0x000fe20000000000 */
[----:B------:R-:W-:Y:S02]  /*3540*/  IMAD.U32 R0, RZ, RZ, UR10 ;  /* 0x0000000aff007e24 */ /* 0x000fe4000f8e00ff */
[----:B0-----:R-:W-:Y:S01]  /*3550*/  HFMA2 R3, -RZ, RZ, 0, 1.78813934326171875e-07 ;  /* 0x00000003ff037431 */ /* 0x001fe200000001ff */
[----:B------:R-:W-:Y:S02]  /*3560*/  MOV R7, 0x1 ;  /* 0x0000000100077802 */ /* 0x000fe40000000f00 */
[----:B------:R-:W-:-:S04]  /*3570*/  LOP3.LUT R0, R0, 0xffff, RZ, 0xc0, !PT ;  /* 0x0000ffff00007812 */ /* 0x000fc800078ec0ff */
[----:B------:R-:W-:-:S05]  /*3580*/  SHF.R.U32.HI R0, RZ, 0x5, R0 ;  /* 0x00000005ff007819 */ /* 0x000fca0000011600 */
[----:B------:R-:W-:Y:S01]  /*3590*/  VIADD R2, R0, 0x10 ;  /* 0x0000001000027836 */ /* 0x000fe20000000000 */
[----:B------:R-:W-:Y:S01]  /*35a0*/  SHF.L.U32 R0, R3, R0, RZ ;  /* 0x0000000003007219 */ /* 0x000fe200000006ff */
[----:B-1----:R-:W-:-:S03]  /*35b0*/  ULEA UR6, UR5, UR4, 0x18 ;  /* 0x0000000405067291 */ /* 0x002fc6000f8ec0ff */
[----:B------:R-:W-:-:S04]  /*35c0*/  SHF.L.U32 R3, R7, R2, RZ ;  /* 0x0000000207037219 */ /* 0x000fc800000006ff */
[----:B------:R-:W-:Y:S02]  /*35d0*/  LOP3.LUT R0, R3, R0, RZ, 0xfc, !PT ;  /* 0x0000000003007212 */ /* 0x000fe400078efcff */
[----:B------:R-:W0:Y:S02]  /*35e0*/  LDS R5, [UR6] ;  /* 0x00000006ff057984 */ /* 0x000e240008000800 */
[C---:B------:R-:W-:Y:S02]  /*35f0*/  LOP3.LUT R2, R0.reuse, 0xffff, RZ, 0xc0, !PT ;  /* 0x0000ffff00027812 */ /* 0x040fe400078ec0ff */
[----:B0-----:R-:W-:-:S04]  /*3600*/  LOP3.LUT R3, R0, 0xffff, R5, 0x80, !PT ;  /* 0x0000ffff00037812 */ /* 0x001fc800078e8005 */
[----:B------:R-:W-:-:S13]  /*3610*/  ISETP.NE.AND P0, PT, R3, R2, PT ;  /* 0x000000020300720c */ /* 0x000fda0003f05270 */
[----:B------:R-:W-:Y:S05]  /*3620*/  @P0 BRA `(.L_x_21) ;  /* 0x0000000000500947 */ /* 0x000fea0003800000 */
[----:B------:R-:W-:Y:S02]  /*3630*/  SHF.R.U32.HI R5, RZ, 0x10, R5 ;  /* 0x00000010ff057819 */ /* 0x000fe40000011605 */
[----:B------:R-:W-:-:S04]  /*3640*/  SHF.R.U32.HI R2, RZ, 0x10, R0 ;  /* 0x00000010ff027819 */ /* 0x000fc80000011600 */
[----:B------:R-:W-:-:S04]  /*3650*/  LOP3.LUT R5, R5, R2, RZ, 0xc0, !PT ;  /* 0x0000000205057212 */ /* 0x000fc800078ec0ff */
[----:B------:R-:W-:-:S13]  /*3660*/  ISETP.NE.AND P0, PT, R5, R2, PT ;  /* 0x000000020500720c */ /* 0x000fda0003f05270 */
[----:B------:R-:W-:Y:S05]  /*3670*/  @P0 BRA `(.L_x_22) ;  /* 0x0000000000300947 */ /* 0x000fea0003800000 */
[----:B------:R-:W-:Y:S01]  /*3680*/  R2UR UR4, R0 ;  /* 0x00000000000472ca */ /* 0x000fe200000e0000 */
[----:B------:R-:W-:Y:S01]  /*3690*/  VOTEU.ANY UR5, UPT, PT ;  /* 0x0000000000057886 */ /* 0x000fe200038e0100 */
[----:B------:R-:W0:Y:S01]  /*36a0*/  S2R R0, SR_LANEID ;  /* 0x0000000000007919 */ /* 0x000e220000000000 */
[----:B------:R-:W-:-:S10]  /*36b0*/  UFLO.U32 UR5, UR5 ;  /* 0x00000005000572bd */ /* 0x000fd400080e0000 */
[----:B------:R-:W-:-:S06]  /*36c0*/  ULOP3.LUT UR4, URZ, UR4, URZ, 0x33, !UPT ;  /* 0x00000004ff047292 */ /* 0x000fcc000f8e33ff */
[----:B------:R-:W-:-:S04]  /*36d0*/  MOV R2, UR4 ;  /* 0x0000000400027c02 */ /* 0x000fc80008000f00 */
[----:B------:R-:W1:Y:S02]  /*36e0*/  REDUX UR7, R2 ;  /* 0x00000000020773c4 */ /* 0x000e640000000000 */
[----:B------:R2:W-:Y:S01]  /*36f0*/  UTCATOMSWS.AND URZ, UR4 ;  /* 0x0000000400ff79e3 */ /* 0x0005e20008000000 */
[----:B0-----:R-:W-:Y:S02]  /*3700*/  ISETP.EQ.U32.AND P0, PT, R0, UR5, PT ;  /* 0x0000000500007c0c */ /* 0x001fe4000bf02070 */
[----:B-1----:R-:W-:-:S11]  /*3710*/  MOV R0, UR7 ;  /* 0x0000000700007c02 */ /* 0x002fd60008000f00 */
[----:B------:R2:W-:Y:S01]  /*3720*/  @P0 ATOMS.AND RZ, [UR6], R0 ;  /* 0x00000000ffff098c */ /* 0x0005e2000a800006 */
[----:B------:R-:W-:Y:S05]  /*3730*/  BRA `(.L_x_20) ;  /* 0x0000000000147947 */ /* 0x000fea0003800000 */
.L_x_22:
[----:B------:R-:W-:-:S07]  /*3740*/  MOV R2, 0x3760 ;  /* 0x0000376000027802 */ /* 0x000fce0000000f00 */
[----:B------:R-:W-:Y:S05]  /*3750*/  CALL.REL.NOINC `($__internal_0_$__cuda_sm10x_tcgen05_guardrail_trap_col_being_dealloced_not_returned_by_alloc) ;  /* 0x0000000000447944 */ /* 0x000fea0003c00000 */
[----:B------:R-:W-:Y:S05]  /*3760*/  BRA `(.L_x_20) ;  /* 0x0000000000087947 */ /* 0x000fea0003800000 */
.L_x_21:
[----:B------:R-:W-:-:S07]  /*3770*/  MOV R2, 0x3790 ;  /* 0x0000379000027802 */ /* 0x000fce0000000f00 */
[----:B------:R-:W-:Y:S05]  /*3780*/  CALL.REL.NOINC `($__internal_2_$__cuda_sm10x_tcgen05_guardrail_trap_unallocated_columns_being_dealloced) ;  /* 0x0000000000507944 */ /* 0x000fea0003c00000 */
.L_x_20:
[----:B------:R-:W-:Y:S01]  /*3790*/  NOP ;  /* 0x0000000000007918 */ /* 0x000fe20000000000 */
[----:B--2---:R-:W-:Y:S05]  /*37a0*/  EXIT ;  /* 0x000000000000794d */ /* 0x004fea0003800000 */
.L_x_8:
[----:B------:R-:W1:Y:S02]  /*37b0*/  SYNCS.PHASECHK.TRANS64.TRYWAIT P0, [UR11+0x1000], RZ ;  /* 0x001000ffff0075a7 */ /* 0x000e64000800110b */
[----:B-1----:R-:W-:Y:S05]  /*37c0*/  @!P0 BRA `(.L_x_8) ;  /* 0xfffffffc00f88947 */ /* 0x002fea000383ffff */
[----:B------:R-:W-:Y:S05]  /*37d0*/  BRA `(.L_x_7) ;  /* 0xffffffd400587947 */ /* 0x000fea000383ffff */
.L_x_14:
[----:B------:R-:W3:Y:S02]  /*37e0*/  SYNCS.PHASECHK.TRANS64.TRYWAIT P3, [UR11+0x2010], RZ ;  /* 0x002010ffff0075a7 */ /* 0x000ee4000806110b */
[----:B---3--:R-:W-:Y:S05]  /*37f0*/  @!P3 BRA `(.L_x_14) ;  /* 0xfffffffc00f8b947 */ /* 0x008fea000383ffff */
[----:B------:R-:W-:Y:S05]  /*3800*/  BRA `(.L_x_23) ;  /* 0xffffffe400e47947 */ /* 0x000fea000383ffff */
.L_x_15:
[----:B------:R-:W0:Y:S02]  /*3810*/  SYNCS.PHASECHK.TRANS64.TRYWAIT P3, [UR14], R49 ;  /* 0x00000031ff0075a7 */ /* 0x000e24000806110e */
[----:B0-----:R-:W-:Y:S05]  /*3820*/  @!P3 BRA `(.L_x_15) ;  /* 0xfffffffc00f8b947 */ /* 0x001fea000383ffff */
[----:B------:R-:W-:Y:S05]  /*3830*/  BRA `(.L_x_24) ;  /* 0xffffffec00bc7947 */ /* 0x000fea000383ffff */
.L_x_19:
[----:B------:R-:W0:Y:S02]  /*3840*/  SYNCS.PHASECHK.TRANS64.TRYWAIT P0, [UR14], R3 ;  /* 0x00000003ff0075a7 */ /* 0x000e24000800110e */
[----:B0-----:R-:W-:Y:S05]  /*3850*/  @!P0 BRA `(.L_x_19) ;  /* 0xfffffffc00f88947 */ /* 0x001fea000383ffff */
[----:B------:R-:W-:Y:S05]  /*3860*/  BRA `(.L_x_18) ;  /* 0xfffffff4002c7947 */ /* 0x000fea000383ffff */
        .weak           $__internal_0_$__cuda_sm10x_tcgen05_guardrail_trap_col_being_dealloced_not_returned_by_alloc
        .type           $__internal_0_$__cuda_sm10x_tcgen05_guardrail_trap_col_being_dealloced_not_returned_by_alloc,@function
        .size           $__internal_0_$__cuda_sm10x_tcgen05_guardrail_trap_col_being_dealloced_not_returned_by_alloc,($__internal_1_$__cuda_sm10x_tcgen05_guardrail_trap_phase_invalid_during_alloc - $__internal_0_$__cuda_sm10x_tcgen05_guardrail_trap_col_being_dealloced_not_returned_by_alloc)
$__internal_0_$__cuda_sm10x_tcgen05_guardrail_trap_col_being_dealloced_not_returned_by_alloc:
[----:B------:R-:W-:Y:S05]  /*3870*/  BPT.TRAP 0x1 ;  /* 0x000000040000795c */ /* 0x000fea0000300000 */
[----:B------:R-:W-:-:S04]  /*3880*/  IMAD.MOV.U32 R3, RZ, RZ, 0x0 ;  /* 0x00000000ff037424 */ /* 0x000fc800078e00ff */
[----:B------:R-:W-:Y:S05]  /*3890*/  RET.REL.NODEC R2 `(attn_fwd) ;  /* 0xffffffc402d87950 */ /* 0x000fea0003c3ffff */
        .weak           $__internal_1_$__cuda_sm10x_tcgen05_guardrail_trap_phase_invalid_during_alloc
        .type           $__internal_1_$__cuda_sm10x_tcgen05_guardrail_trap_phase_invalid_during_alloc,@function
        .size           $__internal_1_$__cuda_sm10x_tcgen05_guardrail_trap_phase_invalid_during_alloc,($__internal_2_$__cuda_sm10x_tcgen05_guardrail_trap_unallocated_columns_being_dealloced - $__internal_1_$__cuda_sm10x_tcgen05_guardrail_trap_phase_invalid_during_alloc)
$__internal_1_$__cuda_sm10x_tcgen05_guardrail_trap_phase_invalid_during_alloc:
[----:B------:R-:W-:Y:S05]  /*38a0*/  BPT.TRAP 0x1 ;  /* 0x000000040000795c */ /* 0x000fea0000300000 */
[----:B------:R-:W-:-:S04]  /*38b0*/  HFMA2 R3, -RZ, RZ, 0, 0 ;  /* 0x00000000ff037431 */ /* 0x000fc800000001ff */
[----:B------:R-:W-:Y:S05]  /*38c0*/  RET.REL.NODEC R2 `(attn_fwd) ;  /* 0xffffffc402cc7950 */ /* 0x000fea0003c3ffff */
        .weak           $__internal_2_$__cuda_sm10x_tcgen05_guardrail_trap_unallocated_columns_being_dealloced
        .type           $__internal_2_$__cuda_sm10x_tcgen05_guardrail_trap_unallocated_columns_being_dealloced,@function
        .size           $__internal_2_$__cuda_sm10x_tcgen05_guardrail_trap_unallocated_columns_being_dealloced,(.L_x_28 - $__internal_2_$__cuda_sm10x_tcgen05_guardrail_trap_unallocated_columns_being_dealloced)
$__internal_2_$__cuda_sm10x_tcgen05_guardrail_trap_unallocated_columns_being_dealloced:
[----:B------:R-:W-:Y:S05]  /*38d0*/  BPT.TRAP 0x1 ;  /* 0x000000040000795c */ /* 0x000fea0000300000 */
[----:B------:R-:W-:-:S04]  /*38e0*/  MOV R3, 0x0 ;  /* 0x0000000000037802 */ /* 0x000fc80000000f00 */
[----:B------:R-:W-:Y:S05]  /*38f0*/  RET.REL.NODEC R2 `(attn_fwd) ;  /* 0xffffffc402c07950 */ /* 0x000fea0003c3ffff */
.L_x_25:
[----:B------:R-:W-:-:S00]  /*3900*/  BRA `(.L_x_25) ;  /* 0xfffffffc00fc7947 */ /* 0x000fc0000383ffff */
[----:B------:R-:W-:-:S00]  /*3910*/  NOP ;  /* 0x0000000000007918 */ /* 0x000fc00000000000 */
        /* <DEDUP_REMOVED lines=14> */
.L_x_28:


//--------------------- .nv.global.init           --------------------------
	.section	.nv.global.init,"aw",@progbits
.nv.global.init:
	.type		_$_str,@object
	.size		_$_str,(.L_3 - _$_str)
_$_str:
        /*0000*/ 	.byte	0x5f, 0x5f, 0x43, 0x55, 0x44, 0x41, 0x5f, 0x46, 0x54, 0x5a, 0x00
.L_3:


//--------------------- .nv.shared.attn_fwd       --------------------------
	.section	.nv.shared.attn_fwd,"aw",@nobits
	.sectionflags	@""
	.align	16
	.zero		1024


//--------------------- .nv.shared.reserved.0     --------------------------
	.section	.nv.shared.reserved.0,"aw",@nobits
	.align	8
	.weak		__nv_reservedSMEM_offset_0_alias
	.size		__nv_reservedSMEM_offset_0_alias, 0, 64
	.other		__nv_reservedSMEM_offset_0_alias,@"STO_CUDA_RESERVED_SHARED STV_DEFAULT"
__nv_reservedSMEM_offset_0_alias:
	.zero		0
.nv.shared.reserved.0:
	.zero		64
	.weak		__nv_reservedSMEM_allocation_phase
	.type		__nv_reservedSMEM_allocation_phase,@object
	.size		__nv_reservedSMEM_allocation_phase,(.L_0 - __nv_reservedSMEM_allocation_phase)
__nv_reservedSMEM_allocation_phase:
	.zero		1
.L_0:
	.zero		7
	.weak		__nv_reservedSMEM_devtool_atexit_pc
	.type		__nv_reservedSMEM_devtool_atexit_pc,@object
	.size		__nv_reservedSMEM_devtool_atexit_pc,(__nv_reservedSMEM_allocation_mask - __nv_reservedSMEM_devtool_atexit_pc)
__nv_reservedSMEM_devtool_atexit_pc:
	.zero		8
	.weak		__nv_reservedSMEM_allocation_mask
	.type		__nv_reservedSMEM_allocation_mask,@object
	.size		__nv_reservedSMEM_allocation_mask,(.L_2 - __nv_reservedSMEM_allocation_mask)
__nv_reservedSMEM_allocation_mask:
	.zero		4
.L_2:


//--------------------- .nv.constant0.attn_fwd    --------------------------
	.section	.nv.constant0.attn_fwd,"a",@progbits
	.sectionflags	@""
	.align	4
.nv.constant0.attn_fwd:
	.zero		1032


//--------------------- SYMBOLS --------------------------

	.type		.nv.reservedSmem.offset0,@object
	.size		.nv.reservedSmem.offset0,0x4
	.type		.nv.reservedSmem.cap,@object
	.size		.nv.reservedSmem.cap,0x4
